def matmul_kernel(
    a_ptr,
    b_ptr,
    c_ptr,
    M,
    N,
    K,
    stride_am,
    stride_ak,
    stride_bk,
    stride_bn,
    stride_cm,
    stride_cn,
    BLOCK_M: tl.constexpr,
    BLOCK_N: tl.constexpr,
    BLOCK_K: tl.constexpr,
    GROUP_M: tl.constexpr,
):
    pid = tl.program_id(axis=0)
    num_pid_m = tl.cdiv(M, BLOCK_M)
    num_pid_n = tl.cdiv(N, BLOCK_N)
    num_pid_in_group = GROUP_M * num_pid_n
    group_id = pid // num_pid_in_group
    first_pid_m = group_id * GROUP_M
    group_size_m = min(num_pid_m - first_pid_m, GROUP_M)
    pid_m = first_pid_m + ((pid % num_pid_in_group) % group_size_m)
    pid_n = (pid % num_pid_in_group) // group_size_m

    offs_am = (pid_m * BLOCK_M + tl.arange(0, BLOCK_M)) % M
    offs_bn = (pid_n * BLOCK_N + tl.arange(0, BLOCK_N)) % N
    offs_k = tl.arange(0, BLOCK_K)
    a_ptrs = a_ptr + offs_am[:, None] * stride_am + offs_k[None, :] * stride_ak
    b_ptrs = b_ptr + offs_k[:, None] * stride_bk + offs_bn[None, :] * stride_bn

    acc = tl.zeros((BLOCK_M, BLOCK_N), dtype=tl.float32)
    for kk in range(0, tl.cdiv(K, BLOCK_K)):
        a = tl.load(a_ptrs, mask=offs_k[None, :] < K - kk * BLOCK_K, other=0.0)
        b = tl.load(b_ptrs, mask=offs_k[:, None] < K - kk * BLOCK_K, other=0.0)
        acc = tl.dot(a, b, acc)
        a_ptrs += BLOCK_K * stride_ak
        b_ptrs += BLOCK_K * stride_bk

    c = acc.to(c_ptr.dtype.element_ty)
    offs_cm = pid_m * BLOCK_M + tl.arange(0, BLOCK_M)
    offs_cn = pid_n * BLOCK_N + tl.arange(0, BLOCK_N)
    c_ptrs = c_ptr + offs_cm[:, None] * stride_cm + offs_cn[None, :] * stride_cn
    mask = (offs_cm[:, None] < M) & (offs_cn[None, :] < N)
    tl.store(c_ptrs, c, mask=mask)

# config = {"BLOCK_K": 32, "BLOCK_M": 128, "BLOCK_N": 256, "GROUP_M": 8, "arch": "sm_100", "dtype": "fp32", "num_ctas": 4, "num_stages": 3, "num_warps": 4}
# arch = sm_100


// ===== COMPILED SASS (sm_100a) =====

	.target	sm_100a

	.elftype	@"ET_EXEC"


//--------------------- .note.nv.tkinfo           --------------------------
	.section	.note.nv.tkinfo,"",@"SHT_NOTE"
	.sectionflags	@"SHF_NOTE_NV_TKINFO"
	.tkinfo
        /*0018*/ 	.word	0x00000081
        /*0030*/ 	.string	""
        /*0030*/ 	.string	"ptxas-blackwell"
        /*0030*/ 	.string	"Cuda compilation tools, release 12.9, V12.9.86"
        /*0030*/ 	.string	"Build cuda_12.9.r12.9/compiler.36037853_0"
        /*0030*/ 	.string	"-v  -suppress-debug-info  -lineinfo  -arch sm_100a "



//--------------------- .note.nv.cuver            --------------------------
	.section	.note.nv.cuver,"",@"SHT_NOTE"
	.sectionflags	@"SHF_NOTE_NV_CUVER"
        /*0018*/ 	.short	0x0001
        /*001a*/ 	.short	0x0064
        /*001c*/ 	.short	0x0001
        /*001e*/ 	.short	0x0000
        /*0020*/ 	.short	0x0001
        /*0022*/ 	.short	0x0000


//--------------------- .nv.info                  --------------------------
	.section	.nv.info,"",@"SHT_CUDA_INFO"
	.align	4


	//----- nvinfo : EIATTR_REGCOUNT
	.align		4
        /*0000*/ 	.byte	0x04, 0x2f
        /*0002*/ 	.short	(.L_4 - .L_3)
	.align		4
.L_3:
        /*0004*/ 	.word	index@(matmul_kernel)
        /*0008*/ 	.word	0x000000f8


	//----- nvinfo : EIATTR_FRAME_SIZE
	.align		4
.L_4:
        /*000c*/ 	.byte	0x04, 0x11
        /*000e*/ 	.short	(.L_6 - .L_5)
	.align		4
.L_5:
        /*0010*/ 	.word	index@($__internal_2_$__cuda_sm10x_tcgen05_guardrail_trap_unallocated_columns_being_dealloced)
        /*0014*/ 	.word	0x00000000


	//----- nvinfo : EIATTR_FRAME_SIZE
	.align		4
.L_6:
        /*0018*/ 	.byte	0x04, 0x11
        /*001a*/ 	.short	(.L_8 - .L_7)
	.align		4
.L_7:
        /*001c*/ 	.word	index@($__internal_1_$__cuda_sm10x_tcgen05_guardrail_trap_phase_invalid_during_alloc)
        /*0020*/ 	.word	0x00000000


	//----- nvinfo : EIATTR_FRAME_SIZE
	.align		4
.L_8:
        /*0024*/ 	.byte	0x04, 0x11
        /*0026*/ 	.short	(.L_10 - .L_9)
	.align		4
.L_9:
        /*0028*/ 	.word	index@($__internal_0_$__cuda_sm10x_tcgen05_guardrail_trap_col_being_dealloced_not_returned_by_alloc)
        /*002c*/ 	.word	0x00000000


	//----- nvinfo : EIATTR_FRAME_SIZE
	.align		4
.L_10:
        /*0030*/ 	.byte	0x04, 0x11
        /*0032*/ 	.short	(.L_12 - .L_11)
	.align		4
.L_11:
        /*0034*/ 	.word	index@(matmul_kernel)
        /*0038*/ 	.word	0x00000000


	//----- nvinfo : EIATTR_MIN_STACK_SIZE
	.align		4
.L_12:
        /*003c*/ 	.byte	0x04, 0x12
        /*003e*/ 	.short	(.L_14 - .L_13)
	.align		4
.L_13:
        /*0040*/ 	.word	index@(matmul_kernel)
        /*0044*/ 	.word	0x00000000
.L_14:


//--------------------- .nv.info.matmul_kernel    --------------------------
	.section	.nv.info.matmul_kernel,"",@"SHT_CUDA_INFO"
	.sectionflags	@""
	.align	4


	//----- nvinfo : EIATTR_CUDA_API_VERSION
	.align		4
        /*0000*/ 	.byte	0x04, 0x37
        /*0002*/ 	.short	(.L_16 - .L_15)
.L_15:
        /*0004*/ 	.word	0x00000081


	//----- nvinfo : EIATTR_KPARAM_INFO
	.align		4
.L_16:
        /*0008*/ 	.byte	0x04, 0x17
        /*000a*/ 	.short	(.L_18 - .L_17)
.L_17:
        /*000c*/ 	.word	0x00000000
        /*0010*/ 	.short	0x000d
        /*0012*/ 	.short	0x0048
        /*0014*/ 	.byte	0x00, 0xf4, 0x21, 0x00


	//----- nvinfo : EIATTR_KPARAM_INFO
	.align		4
.L_18:
        /*0018*/ 	.byte	0x04, 0x17
        /*001a*/ 	.short	(.L_20 - .L_19)
.L_19:
        /*001c*/ 	.word	0x00000000
        /*0020*/ 	.short	0x000c
        /*0022*/ 	.short	0x0040
        /*0024*/ 	.byte	0x00, 0xf4, 0x21, 0x00


	//----- nvinfo : EIATTR_KPARAM_INFO
	.align		4
.L_20:
        /*0028*/ 	.byte	0x04, 0x17
        /*002a*/ 	.short	(.L_22 - .L_21)
.L_21:
        /*002c*/ 	.word	0x00000000
        /*0030*/ 	.short	0x000b
        /*0032*/ 	.short	0x0038
        /*0034*/ 	.byte	0x00, 0xf0, 0x11, 0x00


	//----- nvinfo : EIATTR_KPARAM_INFO
	.align		4
.L_22:
        /*0038*/ 	.byte	0x04, 0x17
        /*003a*/ 	.short	(.L_24 - .L_23)
.L_23:
        /*003c*/ 	.word	0x00000000
        /*0040*/ 	.short	0x000a
        /*0042*/ 	.short	0x0034
        /*0044*/ 	.byte	0x00, 0xf0, 0x11, 0x00


	//----- nvinfo : EIATTR_KPARAM_INFO
	.align		4
.L_24:
        /*0048*/ 	.byte	0x04, 0x17
        /*004a*/ 	.short	(.L_26 - .L_25)
.L_25:
        /*004c*/ 	.word	0x00000000
        /*0050*/ 	.short	0x0009
        /*0052*/ 	.short	0x0030
        /*0054*/ 	.byte	0x00, 0xf0, 0x11, 0x00


	//----- nvinfo : EIATTR_KPARAM_INFO
	.align		4
.L_26:
        /*0058*/ 	.byte	0x04, 0x17
        /*005a*/ 	.short	(.L_28 - .L_27)
.L_27:
        /*005c*/ 	.word	0x00000000
        /*0060*/ 	.short	0x0008
        /*0062*/ 	.short	0x002c
        /*0064*/ 	.byte	0x00, 0xf0, 0x11, 0x00


	//----- nvinfo : EIATTR_KPARAM_INFO
	.align		4
.L_28:
        /*0068*/ 	.byte	0x04, 0x17
        /*006a*/ 	.short	(.L_30 - .L_29)
.L_29:
        /*006c*/ 	.word	0x00000000
        /*0070*/ 	.short	0x0007
        /*0072*/ 	.short	0x0028
        /*0074*/ 	.byte	0x00, 0xf0, 0x11, 0x00


	//----- nvinfo : EIATTR_KPARAM_INFO
	.align		4
.L_30:
        /*0078*/ 	.byte	0x04, 0x17
        /*007a*/ 	.short	(.L_32 - .L_31)
.L_31:
        /*007c*/ 	.word	0x00000000
        /*0080*/ 	.short	0x0006
        /*0082*/ 	.short	0x0024
        /*0084*/ 	.byte	0x00, 0xf0, 0x11, 0x00


	//----- nvinfo : EIATTR_KPARAM_INFO
	.align		4
.L_32:
        /*0088*/ 	.byte	0x04, 0x17
        /*008a*/ 	.short	(.L_34 - .L_33)
.L_33:
        /*008c*/ 	.word	0x00000000
        /*0090*/ 	.short	0x0005
        /*0092*/ 	.short	0x0020
        /*0094*/ 	.byte	0x00, 0xf0, 0x11, 0x00


	//----- nvinfo : EIATTR_KPARAM_INFO
	.align		4
.L_34:
        /*0098*/ 	.byte	0x04, 0x17
        /*009a*/ 	.short	(.L_36 - .L_35)
.L_35:
        /*009c*/ 	.word	0x00000000
        /*00a0*/ 	.short	0x0004
        /*00a2*/ 	.short	0x001c
        /*00a4*/ 	.byte	0x00, 0xf0, 0x11, 0x00


	//----- nvinfo : EIATTR_KPARAM_INFO
	.align		4
.L_36:
        /*00a8*/ 	.byte	0x04, 0x17
        /*00aa*/ 	.short	(.L_38 - .L_37)
.L_37:
        /*00ac*/ 	.word	0x00000000
        /*00b0*/ 	.short	0x0003
        /*00b2*/ 	.short	0x0018
        /*00b4*/ 	.byte	0x00, 0xf0, 0x11, 0x00


	//----- nvinfo : EIATTR_KPARAM_INFO
	.align		4
.L_38:
        /*00b8*/ 	.byte	0x04, 0x17
        /*00ba*/ 	.short	(.L_40 - .L_39)
.L_39:
        /*00bc*/ 	.word	0x00000000
        /*00c0*/ 	.short	0x0002
        /*00c2*/ 	.short	0x0010
        /*00c4*/ 	.byte	0x00, 0xf4, 0x21, 0x00


	//----- nvinfo : EIATTR_KPARAM_INFO
	.align		4
.L_40:
        /*00c8*/ 	.byte	0x04, 0x17
        /*00ca*/ 	.short	(.L_42 - .L_41)
.L_41:
        /*00cc*/ 	.word	0x00000000
        /*00d0*/ 	.short	0x0001
        /*00d2*/ 	.short	0x0008
        /*00d4*/ 	.byte	0x00, 0xf4, 0x21, 0x00


	//----- nvinfo : EIATTR_KPARAM_INFO
	.align		4
.L_42:
        /*00d8*/ 	.byte	0x04, 0x17
        /*00da*/ 	.short	(.L_44 - .L_43)
.L_43:
        /*00dc*/ 	.word	0x00000000
        /*00e0*/ 	.short	0x0000
        /*00e2*/ 	.short	0x0000
        /*00e4*/ 	.byte	0x00, 0xf4, 0x21, 0x00


	//----- nvinfo : EIATTR_EXPLICIT_CLUSTER
	.align		4
.L_44:
        /*00e8*/ 	.byte	0x01, 0x3e
	.zero		2


	//----- nvinfo : EIATTR_CTA_PER_CLUSTER
	.align		4
        /*00ec*/ 	.byte	0x04, 0x3d
        /*00ee*/ 	.short	(.L_46 - .L_45)
.L_45:
        /*00f0*/ 	.word	0x00000004
        /*00f4*/ 	.word	0x00000001
        /*00f8*/ 	.word	0x00000001


	//----- nvinfo : EIATTR_AT_ENTRY_FRAGMENTS
	.align		4
.L_46:
        /*00fc*/ 	.byte	0x04, 0x4f
        /*00fe*/ 	.short	(.L_48 - .L_47)


	//   ....[0]....
.L_47:
        /*0100*/ 	.word	0x00000004


	//----- nvinfo : EIATTR_RESERVED_SMEM_USED
	.align		4
.L_48:
        /*0104*/ 	.byte	0x01, 0x41
	.zero		2


	//----- nvinfo : EIATTR_SPARSE_MMA_MASK
	.align		4
        /*0108*/ 	.byte	0x03, 0x50
        /*010a*/ 	.short	0x0000


	//----- nvinfo : EIATTR_TCGEN05_1CTA_USED
	.align		4
        /*010c*/ 	.byte	0x01, 0x51
	.zero		2


	//----- nvinfo : EIATTR_MAXREG_COUNT
	.align		4
        /*0110*/ 	.byte	0x03, 0x1b
        /*0112*/ 	.short	0x00ff


	//----- nvinfo : EIATTR_NUM_BARRIERS
	.align		4
        /*0114*/ 	.byte	0x02, 0x4c
        /*0116*/ 	.byte	0x01
	.zero		1


	//----- nvinfo : EIATTR_INT_WARP_WIDE_INSTR_OFFSETS
	.align		4
        /*0118*/ 	.byte	0x04, 0x31
        /*011a*/ 	.short	(.L_50 - .L_49)


	//   ....[0]....
.L_49:
        /*011c*/ 	.word	0x00001430


	//   ....[1]....
        /*0120*/ 	.word	0x00001450


	//   ....[2]....
        /*0124*/ 	.word	0x000015b0


	//   ....[3]....
        /*0128*/ 	.word	0x00009780


	//   ....[4]....
        /*012c*/ 	.word	0x000097d0


	//----- nvinfo : EIATTR_COOP_GROUP_MASK_REGIDS
	.align		4
.L_50:
        /*0130*/ 	.byte	0x04, 0x29
        /*0132*/ 	.short	(.L_52 - .L_51)


	//   ....[0]....
.L_51:
        /*0134*/ 	.word	0xffffffff


	//   ....[1]....
        /*0138*/ 	.word	0xffffffff


	//   ....[2]....
        /*013c*/ 	.word	0xffffffff


	//   ....[3]....
        /*0140*/ 	.word	0xffffffff


	//----- nvinfo : EIATTR_COOP_GROUP_INSTR_OFFSETS
	.align		4
.L_52:
        /*0144*/ 	.byte	0x04, 0x28
        /*0146*/ 	.short	(.L_54 - .L_53)


	//   ....[0]....
.L_53:
        /*0148*/ 	.word	0x00000060


	//   ....[1]....
        /*014c*/ 	.word	0x00000320


	//   ....[2]....
        /*0150*/ 	.word	0x00009610


	//   ....[3]....
        /*0154*/ 	.word	0x00009880


	//----- nvinfo : EIATTR_VRC_CTA_INIT_COUNT
	.align		4
.L_54:
        /*0158*/ 	.byte	0x02, 0x4a
        /*015a*/ 	.byte	0x80
	.zero		1


	//----- nvinfo : EIATTR_MBARRIER_INSTR_OFFSETS
	.align		4
        /*015c*/ 	.byte	0x04, 0x39
        /*015e*/ 	.short	(.L_56 - .L_55)


	//   ....[0]....
.L_55:
        /*0160*/ 	.word	0x000016a0
        /*0164*/ 	.word	0x000000ff
        /*0168*/ 	.word	0x00000000
        /*016c*/ 	.short	0x0100
        /*016e*/ 	.byte	0x08
	.zero		1


	//   ....[1]....
        /*0170*/ 	.word	0x00001730
        /*0174*/ 	.word	0x000000ff
        /*0178*/ 	.word	0x0000e008
        /*017c*/ 	.short	0x0100
        /*017e*/ 	.byte	0x0a
	.zero		1


	//   ....[2]....
        /*0180*/ 	.word	0x00006620
        /*0184*/ 	.word	0x000000ff
        /*0188*/ 	.word	0x00000000
        /*018c*/ 	.short	0x010a
        /*018e*/ 	.byte	0x08
	.zero		1


	//   ....[3]....
        /*0190*/ 	.word	0x00007dd0
        /*0194*/ 	.word	0x000000ff
        /*0198*/ 	.word	0x00000000
        /*019c*/ 	.short	0x010a
        /*019e*/ 	.byte	0x08
	.zero		1


	//   ....[4]....
        /*01a0*/ 	.word	0x00007f20
        /*01a4*/ 	.word	0x000000ff
        /*01a8*/ 	.word	0x0000e000
        /*01ac*/ 	.short	0x0108
        /*01ae*/ 	.byte	0x0a
	.zero		1


	//   ....[5]....
        /*01b0*/ 	.word	0x00008070
        /*01b4*/ 	.word	0x000000ff
        /*01b8*/ 	.word	0x0000e008
        /*01bc*/ 	.short	0x0108
        /*01be*/ 	.byte	0x0a
	.zero		1


	//   ....[6]....
        /*01c0*/ 	.word	0x000098a0
        /*01c4*/ 	.word	0x000000ff
        /*01c8*/ 	.word	0x00000000
        /*01cc*/ 	.short	0x010a
        /*01ce*/ 	.byte	0x08
	.zero		1


	//   ....[7]....
        /*01d0*/ 	.word	0x000098d0
        /*01d4*/ 	.word	0x000000ff
        /*01d8*/ 	.word	0x00000000
        /*01dc*/ 	.short	0x010a
        /*01de*/ 	.byte	0x08
	.zero		1


	//----- nvinfo : EIATTR_NUM_MBARRIERS
	.align		4
.L_56:
        /*01e0*/ 	.byte	0x03, 0x38
        /*01e2*/ 	.short	0x0002


	//----- nvinfo : EIATTR_EXIT_INSTR_OFFSETS
	.align		4
        /*01e4*/ 	.byte	0x04, 0x1c
        /*01e6*/ 	.short	(.L_58 - .L_57)


	//   ....[0]....
.L_57:
        /*01e8*/ 	.word	0x00009890


	//----- nvinfo : EIATTR_REQNTID
	.align		4
.L_58:
        /*01ec*/ 	.byte	0x04, 0x10
        /*01ee*/ 	.short	(.L_60 - .L_59)
.L_59:
        /*01f0*/ 	.word	0x00000080
        /*01f4*/ 	.word	0x00000001
        /*01f8*/ 	.word	0x00000001


	//----- nvinfo : EIATTR_CRS_STACK_SIZE
	.align		4
.L_60:
        /*01fc*/ 	.byte	0x04, 0x1e
        /*01fe*/ 	.short	(.L_62 - .L_61)
.L_61:
        /*0200*/ 	.word	0x00000000


	//----- nvinfo : EIATTR_CBANK_PARAM_SIZE
	.align		4
.L_62:
        /*0204*/ 	.byte	0x03, 0x19
        /*0206*/ 	.short	0x0050


	//----- nvinfo : EIATTR_PARAM_CBANK
	.align		4
        /*0208*/ 	.byte	0x04, 0x0a
        /*020a*/ 	.short	(.L_64 - .L_63)
	.align		4
.L_63:
        /*020c*/ 	.word	index@(.nv.constant0.matmul_kernel)
        /*0210*/ 	.short	0x0380
        /*0212*/ 	.short	0x0050


	//----- nvinfo : EIATTR_SW_WAR
	.align		4
.L_64:
        /*0214*/ 	.byte	0x04, 0x36
        /*0216*/ 	.short	(.L_66 - .L_65)
.L_65:
        /*0218*/ 	.word	0x00000008
.L_66:


//--------------------- .nv.compat                --------------------------
	.section	.nv.compat,"",@"SHT_CUDA_COMPAT_INFO"
	.align	4
        /*0000*/ 	.byte	0x02, 0x02, 0x02, 0x00, 0x02, 0x05, 0x05, 0x00, 0x02, 0x03, 0x00, 0x00, 0x02, 0x06, 0x01, 0x00


//--------------------- .nv.callgraph             --------------------------
	.section	.nv.callgraph,"",@"SHT_CUDA_CALLGRAPH"
	.align	4
	.sectionentsize	8
	.align		4
        /*0000*/ 	.word	0x00000000
	.align		4
        /*0004*/ 	.word	0xffffffff
	.align		4
        /*0008*/ 	.word	0x00000000
	.align		4
        /*000c*/ 	.word	0xfffffffe
	.align		4
        /*0010*/ 	.word	0x00000000
	.align		4
        /*0014*/ 	.word	0xfffffffd
	.align		4
        /*0018*/ 	.word	0x00000000
	.align		4
        /*001c*/ 	.word	0xfffffffc


//--------------------- .text.matmul_kernel       --------------------------
	.section	.text.matmul_kernel,"ax",@progbits
	.align	128
        .global         matmul_kernel
        .type           matmul_kernel,@function
        .size           matmul_kernel,(.L_x_21 - matmul_kernel)
        .other          matmul_kernel,@"STO_CUDA_ENTRY STV_DEFAULT"
matmul_kernel:
.text.matmul_kernel:
[----:B------:R-:W1:Y:S01]  /*0000*/  LDC R1, c[0x0][0x37c] ;  /* 0x0000df00ff017b82 */ /* 0x000e620000000800 */
[----:B------:R-:W2:Y:S02]  /*0010*/  S2R R128, SR_TID.X ;  /* 0x0000000000807919 */ /* 0x000ea40000002100 */
[----:B--2---:R-:W-:-:S04]  /*0020*/  ISETP.GE.U32.AND P0, PT, R128, 0x20, PT ;  /* 0x000000208000780c */ /* 0x004fc80003f06070 */
[----:B------:R-:W-:-:S09]  /*0030*/  P2R R0, PR, RZ, 0x1 ;  /* 0x00000001ff007803 */ /* 0x000fd20000000000 */
[----:B------:R-:W-:Y:S05]  /*0040*/  @P0 BRA `(.L_x_0) ;  /* 0x0000000000b80947 */ /* 0x000fea0003800000 */
[----:B------:R-:W2:Y:S01]  /*0050*/  S2UR UR6, SR_CgaCtaId ;  /* 0x00000000000679c3 */ /* 0x000ea20000008800 */
[----:B------:R-:W-:Y:S01]  /*0060*/  NOP ;  /* 0x0000000000007918 */ /* 0x000fe20000000000 */
[----:B------:R-:W-:Y:S02]  /*0070*/  UMOV UR4, 0x40 ;  /* 0x0000004000047882 */ /* 0x000fe40000000000 */
[----:B--2---:R-:W-:-:S09]  /*0080*/  ULEA UR4, UR6, UR4, 0x18 ;  /* 0x0000000406047291 */ /* 0x004fd2000f8ec0ff */
[----:B------:R-:W2:Y:S01]  /*0090*/  LDS.U8 R0, [UR4] ;  /* 0x00000004ff007984 */ /* 0x000ea20008000000 */
[----:B------:R-:W-:Y:S02]  /*00a0*/  UMOV UR4, 0x400 ;  /* 0x0000040000047882 */ /* 0x000fe40000000000 */
[----:B------:R-:W-:Y:S01]  /*00b0*/  ULEA UR4, UR6, UR4, 0x18 ;  /* 0x0000000406047291 */ /* 0x000fe2000f8ec0ff */
[----:B--2---:R-:W-:-:S13]  /*00c0*/  ISETP.NE.AND P0, PT, R0, RZ, PT ;  /* 0x000000ff0000720c */ /* 0x004fda0003f05270 */
[----:B------:R-:W-:Y:S05]  /*00d0*/  @P0 BRA `(.L_x_1) ;  /* 0x00000000007c0947 */ /* 0x000fea0003800000 */
[----:B------:R-:W-:-:S13]  /*00e0*/  ELECT P0, URZ, PT ;  /* 0x0000000000ff782f */ /* 0x000fda0003800000 */
[----:B------:R-:W-:Y:S05]  /*00f0*/  @!P0 BRA `(.L_x_2) ;  /* 0x0000000000848947 */ /* 0x000fea0003800000 */
[----:B------:R-:W-:Y:S01]  /*0100*/  UMOV UR5, 0x4 ;  /* 0x0000000400057882 */ /* 0x000fe20000000000 */
[----:B------:R-:W-:Y:S02]  /*0110*/  IMAD.MOV.U32 R4, RZ, RZ, 0x1 ;  /* 0x00000001ff047424 */ /* 0x000fe400078e00ff */
[----:B------:R-:W-:Y:S02]  /*0120*/  IMAD.MOV.U32 R5, RZ, RZ, 0xf ;  /* 0x0000000fff057424 */ /* 0x000fe400078e00ff */
[----:B------:R-:W-:Y:S04]  /*0130*/  DEPBAR.LE SB2, 0x36 ;  /* 0x0000ad800000791a */ /* 0x000fe80000000000 */
[----:B------:R-:W2:Y:S02]  /*0140*/  UTCATOMSWS.FIND_AND_SET.ALIGN UP0, UR5, UR5 ;  /* 0x00000005000575e3 */ /* 0x000ea40008000800 */
[----:B--2---:R-:W-:-:S04]  /*0150*/  PLOP3.LUT P0, PT, PT, PT, UP0, 0x80, 0x8 ;  /* 0x000000000008781c */ /* 0x004fc80003f0f008 */
[----:B------:R-:W-:-:S04]  /*0160*/  SEL R0, RZ, 0xffffffff, !P0 ;  /* 0xffffffffff007807 */ /* 0x000fc80004000000 */
[----:B------:R-:W-:Y:S01]  /*0170*/  ISETP.NE.AND P0, PT, R0, RZ, PT ;  /* 0x000000ff0000720c */ /* 0x000fe20003f05270 */
[----:B------:R-:W-:-:S12]  /*0180*/  IMAD.U32 R0, RZ, RZ, UR5 ;  /* 0x00000005ff007e24 */ /* 0x000fd8000f8e00ff */
[----:B------:R-:W-:Y:S05]  /*0190*/  @P0 BRA `(.L_x_3) ;  /* 0x0000000000240947 */ /* 0x000fea0003800000 */
.L_x_4:
[----:B------:R-:W-:Y:S05]  /*01a0*/  NANOSLEEP 0x64 ;  /* 0x000000640000795d */ /* 0x000fea0003800000 */
[----:B------:R-:W-:-:S05]  /*01b0*/  UMOV UR5, 0x4 ;  /* 0x0000000400057882 */ /* 0x000fca0000000000 */
[----:B------:R-:W-:Y:S04]  /*01c0*/  DEPBAR.LE SB2, 0x36 ;  /* 0x0000ad800000791a */ /* 0x000fe80000000000 */
[----:B------:R-:W2:Y:S02]  /*01d0*/  UTCATOMSWS.FIND_AND_SET.ALIGN UP0, UR5, UR5 ;  /* 0x00000005000575e3 */ /* 0x000ea40008000800 */
[----:B--2---:R-:W-:-:S04]  /*01e0*/  PLOP3.LUT P0, PT, PT, PT, UP0, 0x80, 0x8 ;  /* 0x000000000008781c */ /* 0x004fc80003f0f008 */
[----:B------:R-:W-:-:S04]  /*01f0*/  SEL R0, RZ, 0xffffffff, !P0 ;  /* 0xffffffffff007807 */ /* 0x000fc80004000000 */
[----:B------:R-:W-:Y:S01]  /*0200*/  ISETP.NE.AND P0, PT, R0, RZ, PT ;  /* 0x000000ff0000720c */ /* 0x000fe20003f05270 */
[----:B------:R-:W-:-:S12]  /*0210*/  IMAD.U32 R0, RZ, RZ, UR5 ;  /* 0x00000005ff007e24 */ /* 0x000fd8000f8e00ff */
[----:B------:R-:W-:Y:S05]  /*0220*/  @!P0 BRA `(.L_x_4) ;  /* 0xfffffffc00dc8947 */ /* 0x000fea000383ffff */
.L_x_3:
[C---:B------:R-:W-:Y:S01]  /*0230*/  VIADD R3, R0.reuse, 0x10 ;  /* 0x0000001000037836 */ /* 0x040fe20000000000 */
[----:B------:R-:W-:Y:S01]  /*0240*/  UMOV UR5, 0x50 ;  /* 0x0000005000057882 */ /* 0x000fe20000000000 */
[----:B------:R-:W-:Y:S01]  /*0250*/  SHF.L.U32 R2, R5, R0, RZ ;  /* 0x0000000005027219 */ /* 0x000fe200000006ff */
[----:B------:R-:W-:Y:S01]  /*0260*/  ULEA UR5, UR6, UR5, 0x18 ;  /* 0x0000000506057291 */ /* 0x000fe2000f8ec0ff */
[----:B------:R-:W-:Y:S01]  /*0270*/  IMAD.SHL.U32 R0, R0, 0x20, RZ ;  /* 0x0000002000007824 */ /* 0x000fe200078e00ff */
[----:B------:R-:W-:-:S04]  /*0280*/  SHF.L.U32 R3, R4, R3, RZ ;  /* 0x0000000304037219 */ /* 0x000fc800000006ff */
[----:B------:R-:W-:-:S05]  /*0290*/  LOP3.LUT R2, R3, R2, RZ, 0xfc, !PT ;  /* 0x0000000203027212 */ /* 0x000fca00078efcff */
[----:B------:R2:W-:Y:S04]  /*02a0*/  ATOMS.OR RZ, [UR5], R2 ;  /* 0x00000002ffff798c */ /* 0x0005e8000b000005 */
[----:B------:R2:W-:Y:S01]  /*02b0*/  STS [UR4], R0 ;  /* 0x00000000ff007988 */ /* 0x0005e20008000804 */
[----:B------:R-:W-:Y:S05]  /*02c0*/  BRA `(.L_x_2) ;  /* 0x0000000000107947 */ /* 0x000fea0003800000 */
.L_x_1:
[----:B------:R-:W-:Y:S01]  /*02d0*/  IMAD.MOV.U32 R0, RZ, RZ, -0x1 ;  /* 0xffffffffff007424 */ /* 0x000fe200078e00ff */
[----:B------:R-:W-:-:S04]  /*02e0*/  MOV R2, 0x310 ;  /* 0x0000031000027802 */ /* 0x000fc80000000f00 */
[----:B------:R2:W-:Y:S03]  /*02f0*/  STS [UR4], R0 ;  /* 0x00000000ff007988 */ /* 0x0005e60008000804 */
[----:B-12---:R-:W-:Y:S05]  /*0300*/  CALL.REL.NOINC `($__internal_1_$__cuda_sm10x_tcgen05_guardrail_trap_phase_invalid_during_alloc) ;  /* 0x0000009400887944 */ /* 0x006fea0003c00000 */
.L_x_2:
[----:B------:R-:W-:Y:S05]  /*0310*/  WARPSYNC.ALL ;  /* 0x0000000000007948 */ /* 0x000fea0003800000 */
[----:B------:R-:W-:Y:S01]  /*0320*/  NOP ;  /* 0x0000000000007918 */ /* 0x000fe20000000000 */
.L_x_0:
[----:B------:R-:W3:Y:S08]  /*0330*/  LDC.64 R32, c[0x0][0x398] ;  /* 0x0000e600ff207b82 */ /* 0x000ef00000000a00 */
[----:B------:R-:W4:Y:S02]  /*0340*/  S2UR UR5, SR_CgaSize ;  /* 0x00000000000579c3 */ /* 0x000f240000008a00 */
[----:B----4-:R-:W-:-:S12]  /*0350*/  UIMAD UR5, UR5, -0xa0, URZ ;  /* 0xffffff60050578a4 */ /* 0x010fd8000f8e02ff */
[----:B------:R-:W4:Y:S01]  /*0360*/  LDCU UR5, c[0x0][UR5+0x2b0] ;  /* 0x00005600050577ac */ /* 0x000f220008000800 */
[C---:B------:R-:W-:Y:S01]  /*0370*/  LOP3.LUT R127, R128.reuse, 0x7f, RZ, 0xc0, !PT ;  /* 0x0000007f807f7812 */ /* 0x040fe200078ec0ff */
[----:B------:R-:W-:Y:S01]  /*0380*/  IMAD.MOV.U32 R24, RZ, RZ, RZ ;  /* 0x000000ffff187224 */ /* 0x000fe200078e00ff */
[----:B------:R-:W-:Y:S01]  /*0390*/  SHF.R.U32.HI R22, RZ, 0x5, R128 ;  /* 0x00000005ff167819 */ /* 0x000fe20000011680 */
[----:B------:R-:W-:Y:S01]  /*03a0*/  BAR.SYNC.DEFER_BLOCKING 0x0 ;  /* 0x0000000000007b1d */ /* 0x000fe20000010000 */
[----:B------:R-:W-:-:S07]  /*03b0*/  ISETP.GE.U32.AND P3, PT, R128, 0x20, PT ;  /* 0x000000208000780c */ /* 0x000fce0003f66070 */
[----:B------:R-:W5:Y:S08]  /*03c0*/  S2UR UR4, SR_CTAID.X ;  /* 0x00000000000479c3 */ /* 0x000f700000002500 */
[----:B------:R-:W2:Y:S02]  /*03d0*/  LDC R143, c[0x0][0x3a0] ;  /* 0x0000e800ff8f7b82 */ /* 0x000ea40000000800 */
[----:B--23--:R-:W-:Y:S01]  /*03e0*/  VIADD R0, R33, 0xff ;  /* 0x000000ff21007836 */ /* 0x00cfe20000000000 */
[----:B------:R-:W-:-:S04]  /*03f0*/  IABS R23, R33 ;  /* 0x0000002100177213 */ /* 0x000fc80000000000 */
[----:B------:R-:W-:-:S04]  /*0400*/  SHF.R.S32.HI R3, RZ, 0x1f, R0 ;  /* 0x0000001fff037819 */ /* 0x000fc80000011400 */
[----:B------:R-:W-:Y:S02]  /*0410*/  LEA.HI R3, R3, R0, RZ, 0x8 ;  /* 0x0000000003037211 */ /* 0x000fe400078f40ff */
[----:B-----5:R-:W-:Y:S01]  /*0420*/  I2FP.F32.U32 R5, UR4 ;  /* 0x0000000400057c45 */ /* 0x020fe20008201000 */
[----:B------:R-:W2:Y:S01]  /*0430*/  S2UR UR4, SR_CgaCtaId ;  /* 0x00000000000479c3 */ /* 0x000ea20000008800 */
[----:B------:R-:W-:-:S03]  /*0440*/  SHF.R.S32.HI R3, RZ, 0x8, R3 ;  /* 0x00000008ff037819 */ /* 0x000fc60000011403 */
[----:B----4-:R-:W-:Y:S02]  /*0450*/  FMUL R5, R5, UR5 ;  /* 0x0000000505057c20 */ /* 0x010fe40008400000 */
[----:B------:R-:W-:-:S04]  /*0460*/  IMAD.SHL.U32 R4, R3, 0x8, RZ ;  /* 0x0000000803047824 */ /* 0x000fc800078e00ff */
[----:B------:R-:W-:Y:S01]  /*0470*/  F2I.U32.TRUNC.NTZ R5, R5 ;  /* 0x0000000500057305 */ /* 0x000fe2000020f000 */
[----:B------:R-:W-:-:S07]  /*0480*/  IABS R7, R4 ;  /* 0x0000000400077213 */ /* 0x000fce0000000000 */
[----:B------:R-:W3:Y:S08]  /*0490*/  I2F.RP R0, R7 ;  /* 0x0000000700007306 */ /* 0x000ef00000209400 */
[----:B---3--:R-:W3:Y:S02]  /*04a0*/  MUFU.RCP R0, R0 ;  /* 0x0000000000007308 */ /* 0x008ee40000001000 */
[----:B---3--:R-:W-:Y:S01]  /*04b0*/  VIADD R2, R0, 0xffffffe ;  /* 0x0ffffffe00027836 */ /* 0x008fe20000000000 */
[----:B------:R-:W-:-:S05]  /*04c0*/  IABS R0, R5 ;  /* 0x0000000500007213 */ /* 0x000fca0000000000 */
[----:B------:R3:W4:Y:S02]  /*04d0*/  F2I.FTZ.U32.TRUNC.NTZ R3, R2 ;  /* 0x0000000200037305 */ /* 0x000724000021f000 */
[----:B---3--:R-:W-:Y:S02]  /*04e0*/  IMAD.MOV.U32 R2, RZ, RZ, RZ ;  /* 0x000000ffff027224 */ /* 0x008fe400078e00ff */
[----:B----4-:R-:W-:-:S04]  /*04f0*/  IMAD.MOV R6, RZ, RZ, -R3 ;  /* 0x000000ffff067224 */ /* 0x010fc800078e0a03 */
[----:B------:R-:W-:Y:S01]  /*0500*/  IMAD R9, R6, R7, RZ ;  /* 0x0000000706097224 */ /* 0x000fe200078e02ff */
[----:B------:R-:W-:-:S03]  /*0510*/  IABS R6, R4 ;  /* 0x0000000400067213 */ /* 0x000fc60000000000 */
[----:B------:R-:W-:-:S04]  /*0520*/  IMAD.HI.U32 R3, R3, R9, R2 ;  /* 0x0000000903037227 */ /* 0x000fc800078e0002 */
[----:B------:R-:W-:Y:S02]  /*0530*/  IMAD.MOV R2, RZ, RZ, -R6 ;  /* 0x000000ffff027224 */ /* 0x000fe400078e0a06 */
[----:B------:R-:W-:-:S04]  /*0540*/  IMAD.HI.U32 R3, R3, R0, RZ ;  /* 0x0000000003037227 */ /* 0x000fc800078e00ff */
[----:B------:R-:W-:-:S05]  /*0550*/  IMAD R0, R3, R2, R0 ;  /* 0x0000000203007224 */ /* 0x000fca00078e0200 */
[----:B------:R-:W-:-:S13]  /*0560*/  ISETP.GT.U32.AND P1, PT, R7, R0, PT ;  /* 0x000000000700720c */ /* 0x000fda0003f24070 */
[----:B------:R-:W-:Y:S02]  /*0570*/  @!P1 IMAD.IADD R0, R0, 0x1, -R7 ;  /* 0x0000000100009824 */ /* 0x000fe400078e0a07 */
[----:B------:R-:W-:Y:S01]  /*0580*/  @!P1 VIADD R3, R3, 0x1 ;  /* 0x0000000103039836 */ /* 0x000fe20000000000 */
[----:B------:R-:W-:Y:S02]  /*0590*/  ISETP.NE.AND P1, PT, R4, RZ, PT ;  /* 0x000000ff0400720c */ /* 0x000fe40003f25270 */
[----:B------:R-:W-:Y:S02]  /*05a0*/  ISETP.GE.U32.AND P0, PT, R0, R7, PT ;  /* 0x000000070000720c */ /* 0x000fe40003f06070 */
[----:B------:R-:W-:-:S04]  /*05b0*/  LOP3.LUT R0, R5, R4, RZ, 0x3c, !PT ;  /* 0x0000000405007212 */ /* 0x000fc800078e3cff */
[----:B------:R-:W-:Y:S01]  /*05c0*/  ISETP.GE.AND P2, PT, R0, RZ, PT ;  /* 0x000000ff0000720c */ /* 0x000fe20003f46270 */
[----:B------:R-:W-:-:S06]  /*05d0*/  VIADD R0, R32, 0x7f ;  /* 0x0000007f20007836 */ /* 0x000fcc0000000000 */
[----:B------:R-:W-:-:S04]  /*05e0*/  @P0 VIADD R3, R3, 0x1 ;  /* 0x0000000103030836 */ /* 0x000fc80000000000 */
[----:B------:R-:W-:Y:S01]  /*05f0*/  IMAD.MOV.U32 R2, RZ, RZ, R3 ;  /* 0x000000ffff027224 */ /* 0x000fe200078e0003 */
[----:B------:R-:W-:-:S03]  /*0600*/  SHF.R.S32.HI R3, RZ, 0x1f, R0 ;  /* 0x0000001fff037819 */ /* 0x000fc60000011400 */
[----:B------:R-:W-:Y:S01]  /*0610*/  @!P2 IMAD.MOV R2, RZ, RZ, -R2 ;  /* 0x000000ffff02a224 */ /* 0x000fe200078e0a02 */
[----:B------:R-:W-:Y:S02]  /*0620*/  @!P1 LOP3.LUT R2, RZ, R4, RZ, 0x33, !PT ;  /* 0x00000004ff029212 */ /* 0x000fe400078e33ff */
[----:B------:R-:W-:-:S03]  /*0630*/  LEA.HI R3, R3, R0, RZ, 0x7 ;  /* 0x0000000003037211 */ /* 0x000fc600078f38ff */
[----:B------:R-:W-:Y:S02]  /*0640*/  IMAD.SHL.U32 R6, R2, 0x8, RZ ;  /* 0x0000000802067824 */ /* 0x000fe400078e00ff */
[----:B------:R-:W-:-:S03]  /*0650*/  IMAD.MOV R2, RZ, RZ, -R2 ;  /* 0x000000ffff027224 */ /* 0x000fc600078e0a02 */
[----:B------:R-:W-:Y:S01]  /*0660*/  LEA.HI.SX32 R3, R3, -R6, 0x19 ;  /* 0x8000000603037211 */ /* 0x000fe200078fcaff */
[----:B------:R-:W-:-:S03]  /*0670*/  IMAD R8, R4, R2, R5 ;  /* 0x0000000204087224 */ /* 0x000fc600078e0205 */
[----:B------:R-:W-:-:S04]  /*0680*/  VIMNMX R11, PT, PT, R3, 0x8, PT ;  /* 0x00000008030b7848 */ /* 0x000fc80003fe0100 */
[-C--:B------:R-:W-:Y:S02]  /*0690*/  IABS R7, R11.reuse ;  /* 0x0000000b00077213 */ /* 0x080fe40000000000 */
[----:B------:R-:W-:Y:S02]  /*06a0*/  IABS R4, R11 ;  /* 0x0000000b00047213 */ /* 0x000fe40000000000 */
[----:B------:R-:W3:Y:S08]  /*06b0*/  I2F.RP R0, R7 ;  /* 0x0000000700007306 */ /* 0x000ef00000209400 */
[----:B---3--:R-:W3:Y:S02]  /*06c0*/  MUFU.RCP R0, R0 ;  /* 0x0000000000007308 */ /* 0x008ee40000001000 */
[----:B---3--:R-:W-:-:S02]  /*06d0*/  VIADD R3, R0, 0xffffffe ;  /* 0x0ffffffe00037836 */ /* 0x008fc40000000000 */
[----:B------:R-:W-:-:S04]  /*06e0*/  IMAD.MOV R0, RZ, RZ, -R4 ;  /* 0x000000ffff007224 */ /* 0x000fc800078e0a04 */
[----:B------:R-:W3:Y:S02]  /*06f0*/  F2I.FTZ.U32.TRUNC.NTZ R3, R3 ;  /* 0x0000000300037305 */ /* 0x000ee4000021f000 */
[----:B---3--:R-:W-:-:S04]  /*0700*/  IMAD.MOV R9, RZ, RZ, -R3 ;  /* 0x000000ffff097224 */ /* 0x008fc800078e0a03 */
[----:B------:R-:W-:Y:S01]  /*0710*/  IMAD.MOV.U32 R2, RZ, RZ, R9 ;  /* 0x000000ffff027224 */ /* 0x000fe200078e0009 */
[----:B------:R-:W-:-:S03]  /*0720*/  IABS R9, R8 ;  /* 0x0000000800097213 */ /* 0x000fc60000000000 */
[----:B------:R-:W-:Y:S02]  /*0730*/  IMAD R5, R2, R7, RZ ;  /* 0x0000000702057224 */ /* 0x000fe400078e02ff */
[----:B------:R-:W-:-:S04]  /*0740*/  IMAD.MOV.U32 R2, RZ, RZ, RZ ;  /* 0x000000ffff027224 */ /* 0x000fc800078e00ff */
[----:B------:R-:W-:Y:S01]  /*0750*/  IMAD.HI.U32 R2, R3, R5, R2 ;  /* 0x0000000503027227 */ /* 0x000fe200078e0002 */
[----:B------:R-:W-:-:S05]  /*0760*/  IABS R3, R32 ;  /* 0x0000002000037213 */ /* 0x000fca0000000000 */
[----:B------:R-:W-:-:S04]  /*0770*/  IMAD.HI.U32 R2, R2, R9, RZ ;  /* 0x0000000902027227 */ /* 0x000fc800078e00ff */
[----:B------:R-:W-:Y:S02]  /*0780*/  IMAD R0, R2, R0, R9 ;  /* 0x0000000002007224 */ /* 0x000fe400078e0209 */
[----:B------:R-:W-:-:S03]  /*0790*/  IMAD.MOV.U32 R9, RZ, RZ, R3 ;  /* 0x000000ffff097224 */ /* 0x000fc600078e0003 */
[----:B------:R-:W-:Y:S01]  /*07a0*/  ISETP.GT.U32.AND P1, PT, R7, R0, PT ;  /* 0x000000000700720c */ /* 0x000fe20003f24070 */
[----:B------:R-:W3:-:S12]  /*07b0*/  I2F.RP R4, R9 ;  /* 0x0000000900047306 */ /* 0x000ed80000209400 */
[----:B------:R-:W-:Y:S02]  /*07c0*/  @!P1 IMAD.IADD R0, R0, 0x1, -R7 ;  /* 0x0000000100009824 */ /* 0x000fe400078e0a07 */
[----:B------:R-:W-:Y:S01]  /*07d0*/  @!P1 VIADD R2, R2, 0x1 ;  /* 0x0000000102029836 */ /* 0x000fe20000000000 */
[----:B---3--:R-:W3:Y:S01]  /*07e0*/  MUFU.RCP R4, R4 ;  /* 0x0000000400047308 */ /* 0x008ee20000001000 */
[----:B------:R-:W-:Y:S02]  /*07f0*/  ISETP.NE.AND P1, PT, R11, RZ, PT ;  /* 0x000000ff0b00720c */ /* 0x000fe40003f25270 */
[----:B------:R-:W-:Y:S02]  /*0800*/  ISETP.GE.U32.AND P0, PT, R0, R7, PT ;  /* 0x000000070000720c */ /* 0x000fe40003f06070 */
[----:B------:R-:W-:-:S04]  /*0810*/  LOP3.LUT R0, R8, R11, RZ, 0x3c, !PT ;  /* 0x0000000b08007212 */ /* 0x000fc800078e3cff */
[----:B------:R-:W-:-:S07]  /*0820*/  ISETP.GE.AND P2, PT, R0, RZ, PT ;  /* 0x000000ff0000720c */ /* 0x000fce0003f46270 */
[----:B------:R-:W-:Y:S02]  /*0830*/  @P0 VIADD R2, R2, 0x1 ;  /* 0x0000000102020836 */ /* 0x000fe40000000000 */
[----:B---3--:R-:W-:Y:S02]  /*0840*/  VIADD R3, R4, 0xffffffe ;  /* 0x0ffffffe04037836 */ /* 0x008fe40000000000 */
[----:B------:R-:W-:Y:S01]  /*0850*/  IMAD.MOV.U32 R124, RZ, RZ, R2 ;  /* 0x000000ffff7c7224 */ /* 0x000fe200078e0002 */
[----:B------:R-:W-:Y:S01]  /*0860*/  MOV R2, 0x400 ;  /* 0x0000040000027802 */ /* 0x000fe20000000f00 */
[----:B------:R-:W3:Y:S02]  /*0870*/  I2F.RP R4, R23 ;  /* 0x0000001700047306 */ /* 0x000ee40000209400 */
[----:B------:R-:W-:Y:S01]  /*0880*/  @!P2 IMAD.MOV R124, RZ, RZ, -R124 ;  /* 0x000000ffff7ca224 */ /* 0x000fe200078e0a7c */
[----:B------:R-:W-:Y:S02]  /*0890*/  @!P1 LOP3.LUT R124, RZ, R11, RZ, 0x33, !PT ;  /* 0x0000000bff7c9212 */ /* 0x000fe400078e33ff */
[----:B------:R-:W-:-:S02]  /*08a0*/  R2UR UR10, R2 ;  /* 0x00000000020a72ca */ /* 0x000fc400000e0000 */
[----:B------:R-:W-:Y:S01]  /*08b0*/  ISETP.NE.AND P1, PT, R32, RZ, PT ;  /* 0x000000ff2000720c */ /* 0x000fe20003f25270 */
[----:B------:R-:W4:Y:S01]  /*08c0*/  F2I.FTZ.U32.TRUNC.NTZ R3, R3 ;  /* 0x0000000300037305 */ /* 0x000f22000021f000 */
[----:B------:R-:W-:Y:S02]  /*08d0*/  IMAD.MOV R0, RZ, RZ, -R124 ;  /* 0x000000ffff007224 */ /* 0x000fe400078e0a7c */
[----:B------:R-:W-:Y:S02]  /*08e0*/  IMAD.SHL.U32 R124, R124, 0x100, RZ ;  /* 0x000001007c7c7824 */ /* 0x000fe400078e00ff */
[----:B------:R-:W-:-:S03]  /*08f0*/  IMAD R0, R11, R0, R8 ;  /* 0x000000000b007224 */ /* 0x000fc600078e0208 */
[----:B---3--:R-:W3:Y:S01]  /*0900*/  MUFU.RCP R4, R4 ;  /* 0x0000000400047308 */ /* 0x008ee20000001000 */
[----:B------:R-:W-:Y:S01]  /*0910*/  IMAD.IADD R0, R6, 0x1, R0 ;  /* 0x0000000106007824 */ /* 0x000fe200078e0200 */
[----:B--2---:R-:W-:Y:S01]  /*0920*/  ULEA UR10, UR4, UR10, 0x18 ;  /* 0x0000000a040a7291 */ /* 0x004fe2000f8ec0ff */
[----:B------:R-:W2:Y:S02]  /*0930*/  S2R R6, SR_CgaCtaId ;  /* 0x0000000000067919 */ /* 0x000ea40000008800 */
[----:B------:R-:W-:Y:S02]  /*0940*/  IMAD R126, R0, 0x80, R127 ;  /* 0x00000080007e7824 */ /* 0x000fe400078e027f */
[----:B----4-:R-:W-:-:S03]  /*0950*/  IMAD.MOV R2, RZ, RZ, -R3 ;  /* 0x000000ffff027224 */ /* 0x010fc600078e0a03 */
[----:B------:R-:W-:Y:S01]  /*0960*/  IABS R0, R126 ;  /* 0x0000007e00007213 */ /* 0x000fe20000000000 */
[----:B------:R-:W-:Y:S01]  /*0970*/  IMAD R5, R2, R9, RZ ;  /* 0x0000000902057224 */ /* 0x000fe200078e02ff */
[----:B------:R-:W4:Y:S01]  /*0980*/  LDS R7, [UR10] ;  /* 0x0000000aff077984 */ /* 0x000f220008000800 */
[----:B------:R-:W-:Y:S01]  /*0990*/  IMAD.MOV.U32 R2, RZ, RZ, RZ ;  /* 0x000000ffff027224 */ /* 0x000fe200078e00ff */
[----:B------:R-:W-:Y:S03]  /*09a0*/  BAR.SYNC.DEFER_BLOCKING 0x0 ;  /* 0x0000000000007b1d */ /* 0x000fe60000010000 */
[----:B------:R-:W-:Y:S01]  /*09b0*/  IMAD.HI.U32 R2, R3, R5, R2 ;  /* 0x0000000503027227 */ /* 0x000fe200078e0002 */
[----:B------:R-:W-:-:S03]  /*09c0*/  ISETP.GE.AND P2, PT, R126, RZ, PT ;  /* 0x000000ff7e00720c */ /* 0x000fc60003f46270 */
[----:B---3--:R-:W-:Y:S02]  /*09d0*/  VIADD R4, R4, 0xffffffe ;  /* 0x0ffffffe04047836 */ /* 0x008fe40000000000 */
[----:B------:R-:W-:Y:S02]  /*09e0*/  IMAD.HI.U32 R2, R2, R0, RZ ;  /* 0x0000000002027227 */ /* 0x000fe400078e00ff */
[----:B------:R-:W3:Y:S02]  /*09f0*/  F2I.FTZ.U32.TRUNC.NTZ R25, R4 ;  /* 0x0000000400197305 */ /* 0x000ee4000021f000 */
[----:B------:R-:W-:-:S04]  /*0a00*/  IMAD.MOV R2, RZ, RZ, -R2 ;  /* 0x000000ffff027224 */ /* 0x000fc800078e0a02 */
[C---:B------:R-:W-:Y:S02]  /*0a10*/  IMAD R0, R9.reuse, R2, R0 ;  /* 0x0000000209007224 */ /* 0x040fe400078e0200 */
[----:B------:R-:W-:Y:S02]  /*0a20*/  IMAD.SHL.U32 R2, R22, 0x200000, RZ ;  /* 0x0020000016027824 */ /* 0x000fe400078e00ff */
[----:B--2---:R-:W-:Y:S01]  /*0a30*/  IMAD.SHL.U32 R125, R6, 0x40, RZ ;  /* 0x00000040067d7824 */ /* 0x004fe200078e00ff */
[----:B------:R-:W-:Y:S02]  /*0a40*/  ISETP.GT.U32.AND P0, PT, R9, R0, PT ;  /* 0x000000000900720c */ /* 0x000fe40003f04070 */
[----:B------:R-:W-:Y:S01]  /*0a50*/  LOP3.LUT R2, R2, 0x600000, RZ, 0xc0, !PT ;  /* 0x0060000002027812 */ /* 0x000fe200078ec0ff */
[----:B------:R-:W-:Y:S02]  /*0a60*/  IMAD.IADD R3, R125, 0x1, R22 ;  /* 0x000000017d037824 */ /* 0x000fe400078e0216 */
[----:B---3--:R-:W-:Y:S01]  /*0a70*/  IMAD.MOV R4, RZ, RZ, -R25 ;  /* 0x000000ffff047224 */ /* 0x008fe200078e0a19 */
[----:B------:R-:W-:-:S02]  /*0a80*/  R2UR UR11, R2 ;  /* 0x00000000020b72ca */ /* 0x000fc400000e0000 */
[----:B------:R-:W-:Y:S01]  /*0a90*/  LOP3.LUT R26, R124, 0xc3, R3, 0xf8, !PT ;  /* 0x000000c37c1a7812 */ /* 0x000fe200078ef803 */
[----:B------:R-:W-:Y:S01]  /*0aa0*/  IMAD R5, R4, R23, RZ ;  /* 0x0000001704057224 */ /* 0x000fe200078e02ff */
[----:B------:R-:W2:Y:S02]  /*0ab0*/  LDC.64 R2, c[0x0][0x3a8] ;  /* 0x0000ea00ff027b82 */ /* 0x000ea40000000a00 */
[----:B------:R-:W-:Y:S01]  /*0ac0*/  LOP3.LUT R86, R26, 0x4, RZ, 0xfc, !PT ;  /* 0x000000041a567812 */ /* 0x000fe200078efcff */
[----:B------:R-:W-:Y:S01]  /*0ad0*/  @!P0 IMAD.IADD R0, R0, 0x1, -R9 ;  /* 0x0000000100008824 */ /* 0x000fe200078e0a09 */
[----:B------:R-:W-:Y:S01]  /*0ae0*/  IABS R28, R26 ;  /* 0x0000001a001c7213 */ /* 0x000fe20000000000 */
[----:B------:R-:W-:Y:S01]  /*0af0*/  IMAD.HI.U32 R24, R25, R5, R24 ;  /* 0x0000000519187227 */ /* 0x000fe200078e0018 */
[----:B------:R-:W-:Y:S02]  /*0b00*/  IABS R30, R86 ;  /* 0x00000056001e7213 */ /* 0x000fe40000000000 */
[----:B------:R-:W-:-:S02]  /*0b10*/  ISETP.GT.U32.AND P0, PT, R9, R0, PT ;  /* 0x000000000900720c */ /* 0x000fc40003f04070 */
[----:B----4-:R-:W-:Y:S01]  /*0b20*/  R2UR UR18, R7 ;  /* 0x00000000071272ca */ /* 0x010fe200000e0000 */
[----:B------:R-:W-:-:S04]  /*0b30*/  IMAD.HI.U32 R4, R24, R28, RZ ;  /* 0x0000001c18047227 */ /* 0x000fc800078e00ff */
[----:B------:R-:W-:-:S04]  /*0b40*/  IMAD.HI.U32 R5, R24, R30, RZ ;  /* 0x0000001e18057227 */ /* 0x000fc800078e00ff */
[----:B------:R-:W-:Y:S02]  /*0b50*/  IMAD.MOV R4, RZ, RZ, -R4 ;  /* 0x000000ffff047224 */ /* 0x000fe400078e0a04 */
[----:B------:R-:W-:Y:S02]  /*0b60*/  @!P0 IMAD.IADD R0, R0, 0x1, -R9 ;  /* 0x0000000100008824 */ /* 0x000fe400078e0a09 */
[----:B------:R-:W-:Y:S02]  /*0b70*/  IMAD.MOV R5, RZ, RZ, -R5 ;  /* 0x000000ffff057224 */ /* 0x000fe400078e0a05 */
[----:B------:R-:W-:Y:S01]  /*0b80*/  IMAD.MOV.U32 R159, RZ, RZ, R0 ;  /* 0x000000ffff9f7224 */ /* 0x000fe200078e0000 */
[----:B------:R-:W-:Y:S06]  /*0b90*/  @P3 BRA `(.L_x_5) ;  /* 0x0000000000183947 */ /* 0x000fec0003800000 */
[----:B------:R-:W-:Y:S01]  /*0ba0*/  ELECT P0, URZ, PT ;  /* 0x0000000000ff782f */ /* 0x000fe20003800000 */
[----:B------:R-:W-:Y:S01]  /*0bb0*/  IMAD.MOV.U32 R0, RZ, RZ, 0x1 ;  /* 0x00000001ff007424 */ /* 0x000fe200078e00ff */
[----:B------:R-:W-:Y:S11]  /*0bc0*/  UVIRTCOUNT.DEALLOC.SMPOOL 0x80 ;  /* 0x000000800000784c */ /* 0x000ff60000000000 */
[----:B------:R-:W-:-:S04]  /*0bd0*/  @P0 MOV R7, 0x40 ;  /* 0x0000004000070802 */ /* 0x000fc80000000f00 */
[----:B------:R-:W-:-:S05]  /*0be0*/  @P0 LEA R7, R6, R7, 0x18 ;  /* 0x0000000706070211 */ /* 0x000fca00078ec0ff */
[----:B------:R3:W-:Y:S02]  /*0bf0*/  @P0 STS.U8 [R7], R0 ;  /* 0x0000000007000388 */ /* 0x0007e40000000000 */
.L_x_5:
[----:B------:R-:W4:Y:S01]  /*0c00*/  LDCU UR4, c[0x0][0x3a4] ;  /* 0x00007480ff0477ac */ /* 0x000f220008000800 */
[----:B------:R-:W-:Y:S01]  /*0c10*/  @!P2 IMAD.MOV R159, RZ, RZ, -R159 ;  /* 0x000000ffff9fa224 */ /* 0x000fe200078e0a9f */
[----:B------:R-:W-:Y:S01]  /*0c20*/  @!P1 LOP3.LUT R159, RZ, R32, RZ, 0x33, !PT ;  /* 0x00000020ff9f9212 */ /* 0x000fe200078e33ff */
[C---:B--2---:R-:W-:Y:S01]  /*0c30*/  IMAD.SHL.U32 R144, R2.reuse, 0x2, RZ ;  /* 0x0000000202907824 */ /* 0x044fe200078e00ff */
[----:B------:R-:W2:Y:S01]  /*0c40*/  LDCU.128 UR12, c[0x0][0x380] ;  /* 0x00007000ff0c77ac */ /* 0x000ea20008000c00 */
[C---:B------:R-:W-:Y:S01]  /*0c50*/  IMAD.SHL.U32 R142, R2.reuse, 0x4, RZ ;  /* 0x00000004028e7824 */ /* 0x040fe200078e00ff */
[----:B------:R-:W-:Y:S01]  /*0c60*/  LEA R161, R127, UR10, 0x7 ;  /* 0x0000000a7fa17c11 */ /* 0x000fe2000f8e38ff */
[C---:B------:R-:W-:Y:S01]  /*0c70*/  IMAD R150, R2.reuse, 0x18, RZ ;  /* 0x0000001802967824 */ /* 0x040fe200078e02ff */
[----:B------:R-:W-:Y:S01]  /*0c80*/  UIADD3 UR11, UPT, UPT, UR18, UR11, URZ ;  /* 0x0000000b120b7290 */ /* 0x000fe2000fffe0ff */
[----:B------:R-:W-:Y:S01]  /*0c90*/  IMAD R28, R23, R4, R28 ;  /* 0x00000004171c7224 */ /* 0x000fe200078e021c */
[----:B------:R-:W-:Y:S01]  /*0ca0*/  UIADD3 UR8, UPT, UPT, UR10, 0xe000, URZ ;  /* 0x0000e0000a087890 */ /* 0x000fe2000fffe0ff */
[----:B------:R-:W-:Y:S01]  /*0cb0*/  VIADD R4, R143, 0xfffffffd ;  /* 0xfffffffd8f047836 */ /* 0x000fe20000000000 */
[----:B------:R-:W5:Y:S01]  /*0cc0*/  LDCU.64 UR16, c[0x0][0x358] ;  /* 0x00006b00ff1077ac */ /* 0x000f620008000a00 */
[----:B------:R-:W-:Y:S01]  /*0cd0*/  IMAD R149, R2, 0x6, RZ ;  /* 0x0000000602957824 */ /* 0x000fe200078e02ff */
[----:B------:R-:W-:Y:S01]  /*0ce0*/  LOP3.LUT R87, R26, 0x30, RZ, 0xfc, !PT ;  /* 0x000000301a577812 */ /* 0x000fe200078efcff */
[----:B------:R-:W-:Y:S01]  /*0cf0*/  IMAD R30, R23, R5, R30 ;  /* 0x00000005171e7224 */ /* 0x000fe200078e021e */
[----:B------:R-:W-:Y:S01]  /*0d00*/  ISETP.GE.U32.AND P5, PT, R4, 0x7fffffde, PT ;  /* 0x7fffffde0400780c */ /* 0x000fe20003fa6070 */
[----:B------:R-:W-:Y:S01]  /*0d10*/  VIADD R5, R143, 0xfffffffc ;  /* 0xfffffffc8f057836 */ /* 0x000fe20000000000 */
[----:B------:R-:W-:Y:S01]  /*0d20*/  STTM.x64 tmem[UR11], RZ ;  /* 0x000000ff000079ed */ /* 0x000fe2000834000b */
[----:B----4-:R-:W-:Y:S01]  /*0d30*/  IMAD R159, R159, UR4, RZ ;  /* 0x000000049f9f7c24 */ /* 0x010fe2000f8e02ff */
[----:B------:R-:W4:Y:S01]  /*0d40*/  FENCE.VIEW.ASYNC.T ;  /* 0x00000000000073c6 */ /* 0x000f220000000200 */
[C---:B------:R-:W-:Y:S01]  /*0d50*/  IMAD.SHL.U32 R153, R2.reuse, 0x8, RZ ;  /* 0x0000000802997824 */ /* 0x040fe200078e00ff */
[----:B------:R-:W-:Y:S01]  /*0d60*/  ISETP.GE.U32.AND P3, PT, R5, 0x7fffffdd, PT ;  /* 0x7fffffdd0500780c */ /* 0x000fe20003f66070 */
[----:B------:R-:W-:Y:S01]  /*0d70*/  IMAD.SHL.U32 R123, R159, 0x4, RZ ;  /* 0x000000049f7b7824 */ /* 0x000fe200078e00ff */
[----:B------:R-:W-:Y:S01]  /*0d80*/  UMOV UR4, 0x1 ;  /* 0x0000000100047882 */ /* 0x000fe20000000000 */
[C---:B------:R-:W-:Y:S01]  /*0d90*/  IMAD R39, R2.reuse, 0x28, RZ ;  /* 0x0000002802277824 */ /* 0x040fe200078e02ff */
[----:B------:R-:W-:Y:S01]  /*0da0*/  IABS R94, R87 ;  /* 0x00000057005e7213 */ /* 0x000fe20000000000 */
[C---:B------:R-:W-:Y:S01]  /*0db0*/  IMAD R155, R2.reuse, 0xa, RZ ;  /* 0x0000000a029b7824 */ /* 0x040fe200078e02ff */
[----:B--2---:R-:W-:Y:S01]  /*0dc0*/  IADD3 R20, P0, PT, R123, UR12, RZ ;  /* 0x0000000c7b147c10 */ /* 0x004fe2000ff1e0ff */
[----:B------:R-:W-:Y:S01]  /*0dd0*/  IMAD R43, R2, 0x30, RZ ;  /* 0x00000030022b7824 */ /* 0x000fe200078e02ff */
[----:B------:R-:W-:Y:S01]  /*0de0*/  LOP3.LUT R89, R26, 0x34, RZ, 0xfc, !PT ;  /* 0x000000341a597812 */ /* 0x000fe200078efcff */
[C---:B------:R-:W-:Y:S01]  /*0df0*/  IMAD R146, R2.reuse, 0xc, RZ ;  /* 0x0000000c02927824 */ /* 0x040fe200078e02ff */
[----:B------:R-:W-:Y:S01]  /*0e00*/  LEA.HI.X.SX32 R21, R159, UR13, 0x2, P0 ;  /* 0x0000000d9f157c11 */ /* 0x000fe200080f16ff */
[C---:B------:R-:W-:Y:S01]  /*0e10*/  IMAD R47, R2.reuse, 0x38, RZ ;  /* 0x00000038022f7824 */ /* 0x040fe200078e02ff */
[CC--:B------:R-:W-:Y:S01]  /*0e20*/  LEA R16, P0, R2.reuse, R20.reuse, 0x3 ;  /* 0x0000001402107211 */ /* 0x0c0fe200078018ff */
[----:B------:R-:W-:Y:S01]  /*0e30*/  IMAD R158, R2, 0xe, RZ ;  /* 0x0000000e029e7824 */ /* 0x000fe200078e02ff */
[-C--:B------:R-:W-:Y:S01]  /*0e40*/  IADD3 R18, P1, PT, R142, R20.reuse, RZ ;  /* 0x000000148e127210 */ /* 0x080fe20007f3e0ff */
[----:B------:R-:W-:Y:S01]  /*0e50*/  IMAD R145, R2, 0x3, RZ ;  /* 0x0000000302917824 */ /* 0x000fe200078e02ff */
[-C--:B------:R-:W-:Y:S01]  /*0e60*/  LEA.HI.X.SX32 R17, R144, R21.reuse, 0x2, P0 ;  /* 0x0000001590117211 */ /* 0x080fe200000f16ff */
[C---:B------:R-:W-:Y:S01]  /*0e70*/  IMAD R148, R2.reuse, 0x14, RZ ;  /* 0x0000001402947824 */ /* 0x040fe200078e02ff */
[CC--:B------:R-:W-:Y:S01]  /*0e80*/  LEA R12, P0, R2.reuse, R20.reuse, 0x4 ;  /* 0x00000014020c7211 */ /* 0x0c0fe200078020ff */
[C---:B------:R-:W-:Y:S01]  /*0e90*/  IMAD.SHL.U32 R162, R2.reuse, 0x10, RZ ;  /* 0x0000001002a27824 */ /* 0x040fe200078e00ff */
[CC--:B------:R-:W-:Y:S01]  /*0ea0*/  LEA.HI.X.SX32 R19, R2.reuse, R21.reuse, 0x2, P1 ;  /* 0x0000001502137211 */ /* 0x0c0fe200008f16ff */
[----:B------:R-:W-:Y:S01]  /*0eb0*/  IMAD R147, R2, 0x5, RZ ;  /* 0x0000000502937824 */ /* 0x000fe200078e02ff */
[-C--:B------:R-:W-:Y:S01]  /*0ec0*/  LEA.HI.X.SX32 R13, R142, R21.reuse, 0x2, P0 ;  /* 0x000000158e0d7211 */ /* 0x080fe200000f16ff */
[----:B------:R-:W-:Y:S01]  /*0ed0*/  IMAD R55, R2, 0x48, RZ ;  /* 0x0000004802377824 */ /* 0x000fe200078e02ff */
[-C--:B------:R-:W-:Y:S01]  /*0ee0*/  IADD3 R8, P0, PT, R150, R20.reuse, RZ ;  /* 0x0000001496087210 */ /* 0x080fe20007f1e0ff */
[----:B------:R-:W-:Y:S01]  /*0ef0*/  IMAD R152, R2, 0x1c, RZ ;  /* 0x0000001c02987824 */ /* 0x000fe200078e02ff */
[-C--:B------:R-:W-:Y:S01]  /*0f00*/  IADD3 R14, P1, PT, R146, R20.reuse, RZ ;  /* 0x00000014920e7210 */ /* 0x080fe20007f3e0ff */
[C---:B------:R-:W-:Y:S01]  /*0f10*/  IMAD R166, R2.reuse, 0x12, RZ ;  /* 0x0000001202a67824 */ /* 0x040fe200078e02ff */
[-C--:B------:R-:W-:Y:S01]  /*0f20*/  LEA.HI.X.SX32 R9, R149, R21.reuse, 0x2, P0 ;  /* 0x0000001595097211 */ /* 0x080fe200000f16ff */
[C---:B------:R-:W-:Y:S01]  /*0f30*/  IMAD R151, R2.reuse, 0x7, RZ ;  /* 0x0000000702977824 */ /* 0x040fe200078e02ff */
[CC--:B------:R-:W-:Y:S01]  /*0f40*/  LEA R4, P0, R2.reuse, R20.reuse, 0x5 ;  /* 0x0000001402047211 */ /* 0x0c0fe200078028ff */
[C---:B------:R-:W-:Y:S01]  /*0f50*/  IMAD R59, R2.reuse, 0x50, RZ ;  /* 0x00000050023b7824 */ /* 0x040fe200078e02ff */
[-C--:B------:R-:W-:Y:S01]  /*0f60*/  LEA.HI.X.SX32 R15, R145, R21.reuse, 0x2, P1 ;  /* 0x00000015910f7211 */ /* 0x080fe200008f16ff */
[C---:B------:R-:W-:Y:S01]  /*0f70*/  IMAD R37, R2.reuse, 0x24, RZ ;  /* 0x0000002402257824 */ /* 0x040fe200078e02ff */
[-C--:B------:R-:W-:Y:S01]  /*0f80*/  LEA.HI.X.SX32 R5, R153, R21.reuse, 0x2, P0 ;  /* 0x0000001599057211 */ /* 0x080fe200000f16ff */
[C---:B------:R-:W-:Y:S01]  /*0f90*/  IMAD R154, R2.reuse, 0x9, RZ ;  /* 0x00000009029a7824 */ /* 0x040fe200078e02ff */
[-C--:B------:R-:W-:Y:S01]  /*0fa0*/  IADD3 R38, P0, PT, R39, R20.reuse, RZ ;  /* 0x0000001427267210 */ /* 0x080fe20007f1e0ff */
[----:B------:R-:W-:Y:S01]  /*0fb0*/  IMAD R63, R2, 0x58, RZ ;  /* 0x00000058023f7824 */ /* 0x000fe200078e02ff */
[-C--:B------:R-:W-:Y:S01]  /*0fc0*/  IADD3 R10, P1, PT, R148, R20.reuse, RZ ;  /* 0x00000014940a7210 */ /* 0x080fe20007f3e0ff */
[C---:B------:R-:W-:Y:S01]  /*0fd0*/  IMAD R41, R2.reuse, 0x2c, RZ ;  /* 0x0000002c02297824 */ /* 0x040fe200078e02ff */
[-C--:B------:R-:W-:Y:S01]  /*0fe0*/  LEA.HI.X.SX32 R39, R155, R21.reuse, 0x2, P0 ;  /* 0x000000159b277211 */ /* 0x080fe200000f16ff */
[C---:B------:R-:W-:Y:S01]  /*0ff0*/  IMAD R172, R2.reuse, 0x16, RZ ;  /* 0x0000001602ac7824 */ /* 0x040fe200078e02ff */
[-C--:B------:R-:W-:Y:S01]  /*1000*/  IADD3 R42, P0, PT, R43, R20.reuse, RZ ;  /* 0x000000142b2a7210 */ /* 0x080fe20007f1e0ff */
[C---:B------:R-:W-:Y:S01]  /*1010*/  IMAD R156, R2.reuse, 0xb, RZ ;  /* 0x0000000b029c7824 */ /* 0x040fe200078e02ff */
[-C--:B------:R-:W-:Y:S01]  /*1020*/  LEA.HI.X.SX32 R11, R147, R21.reuse, 0x2, P1 ;  /* 0x00000015930b7211 */ /* 0x080fe200008f16ff */
[----:B------:R-:W-:Y:S01]  /*1030*/  IMAD R67, R2, 0x60, RZ ;  /* 0x0000006002437824 */ /* 0x000fe200078e02ff */
[-C--:B------:R-:W-:Y:S01]  /*1040*/  LEA.HI.X.SX32 R43, R146, R21.reuse, 0x2, P0 ;  /* 0x00000015922b7211 */ /* 0x080fe200000f16ff */
[C---:B------:R-:W-:Y:S01]  /*1050*/  IMAD R45, R2.reuse, 0x34, RZ ;  /* 0x00000034022d7824 */ /* 0x040fe200078e02ff */
[-C--:B------:R-:W-:Y:S01]  /*1060*/  IADD3 R46, P0, PT, R47, R20.reuse, RZ ;  /* 0x000000142f2e7210 */ /* 0x080fe20007f1e0ff */
[----:B------:R-:W-:Y:S01]  /*1070*/  IMAD R157, R2, 0xd, RZ ;  /* 0x0000000d029d7824 */ /* 0x000fe200078e02ff */
[-C--:B------:R-:W-:Y:S01]  /*1080*/  IADD3 R6, P1, PT, R152, R20.reuse, RZ ;  /* 0x0000001498067210 */ /* 0x080fe20007f3e0ff */
[----:B------:R-:W-:Y:S01]  /*1090*/  IMAD R71, R2, 0x68, RZ ;  /* 0x0000006802477824 */ /* 0x000fe200078e02ff */
[-C--:B------:R-:W-:Y:S01]  /*10a0*/  LEA.HI.X.SX32 R47, R158, R21.reuse, 0x2, P0 ;  /* 0x000000159e2f7211 */ /* 0x080fe200000f16ff */
[C---:B------:R-:W-:Y:S01]  /*10b0*/  IMAD R49, R2.reuse, 0x3c, RZ ;  /* 0x0000003c02317824 */ /* 0x040fe200078e02ff */
[CC--:B------:R-:W-:Y:S01]  /*10c0*/  LEA R50, P0, R2.reuse, R20.reuse, 0x6 ;  /* 0x0000001402327211 */ /* 0x0c0fe200078030ff */
[C---:B------:R-:W-:Y:S01]  /*10d0*/  IMAD R178, R2.reuse, 0x1a, RZ ;  /* 0x0000001a02b27824 */ /* 0x040fe200078e02ff */
[-C--:B---3--:R-:W-:Y:S01]  /*10e0*/  LEA.HI.X.SX32 R7, R151, R21.reuse, 0x2, P1 ;  /* 0x0000001597077211 */ /* 0x088fe200008f16ff */
[----:B------:R-:W-:Y:S01]  /*10f0*/  IMAD R160, R2, 0xf, RZ ;  /* 0x0000000f02a07824 */ /* 0x000fe200078e02ff */
[-C--:B------:R-:W-:Y:S01]  /*1100*/  LEA.HI.X.SX32 R51, R162, R21.reuse, 0x2, P0 ;  /* 0x00000015a2337211 */ /* 0x080fe200000f16ff */
[C---:B------:R-:W-:Y:S01]  /*1110*/  IMAD R53, R2.reuse, 0x44, RZ ;  /* 0x0000004402357824 */ /* 0x040fe200078e02ff */
[-C--:B------:R-:W-:Y:S01]  /*1120*/  IADD3 R54, P0, PT, R55, R20.reuse, RZ ;  /* 0x0000001437367210 */ /* 0x080fe20007f1e0ff */
[C---:B------:R-:W-:Y:S01]  /*1130*/  IMAD R164, R2.reuse, 0x11, RZ ;  /* 0x0000001102a47824 */ /* 0x040fe200078e02ff */
[-C--:B------:R-:W-:Y:S01]  /*1140*/  IADD3 R36, P1, PT, R37, R20.reuse, RZ ;  /* 0x0000001425247210 */ /* 0x080fe20007f3e0ff */
[----:B------:R-:W-:Y:S01]  /*1150*/  IMAD R57, R2, 0x4c, RZ ;  /* 0x0000004c02397824 */ /* 0x000fe200078e02ff */
[-C--:B------:R-:W-:Y:S01]  /*1160*/  LEA.HI.X.SX32 R55, R166, R21.reuse, 0x2, P0 ;  /* 0x00000015a6377211 */ /* 0x080fe200000f16ff */
[C---:B------:R-:W-:Y:S01]  /*1170*/  IMAD R168, R2.reuse, 0x13, RZ ;  /* 0x0000001302a87824 */ /* 0x040fe200078e02ff */
[-C--:B------:R-:W-:Y:S01]  /*1180*/  IADD3 R58, P0, PT, R59, R20.reuse, RZ ;  /* 0x000000143b3a7210 */ /* 0x080fe20007f1e0ff */
[----:B------:R-:W-:Y:S01]  /*1190*/  IMAD R61, R2, 0x54, RZ ;  /* 0x00000054023d7824 */ /* 0x000fe200078e02ff */
[-C--:B------:R-:W-:Y:S01]  /*11a0*/  LEA.HI.X.SX32 R37, R154, R21.reuse, 0x2, P1 ;  /* 0x000000159a257211 */ /* 0x080fe200008f16ff */
        /* <DEDUP_REMOVED lines=17> */
[-C--:B------:R-:W-:Y:S01]  /*12c0*/  LEA.HI.X.SX32 R45, R157, R21.reuse, 0x2, P1 ;  /* 0x000000159d2d7211 */ /* 0x080fe200008f16ff */
[----:B------:R-:W-:Y:S01]  /*12d0*/  VIADD R0, R143, 0xffffffff ;  /* 0xffffffff8f007836 */ /* 0x000fe20000000000 */
        /* <DEDUP_REMOVED lines=8> */
[----:B------:R-:W-:Y:S01]  /*1360*/  ISETP.NE.U32.AND P0, PT, R127, RZ, PT ;  /* 0x000000ff7f00720c */ /* 0x000fe20003f05070 */
[----:B------:R-:W-:Y:S01]  /*1370*/  IMAD R186, R2, 0x1f, RZ ;  /* 0x0000001f02ba7824 */ /* 0x000fe200078e02ff */
[-C--:B------:R-:W-:Y:S01]  /*1380*/  IADD3 R52, P1, PT, R53, R20.reuse, RZ ;  /* 0x0000001435347210 */ /* 0x080fe20007f3e0ff */
[C---:B------:R-:W-:Y:S01]  /*1390*/  VIADD R25, R143.reuse, 0xfffffff9 ;  /* 0xfffffff98f197836 */ /* 0x040fe20000000000 */
[----:B------:R-:W-:Y:S01]  /*13a0*/  ISETP.GE.U32.AND P2, PT, R0, 0x7fffffe0, PT ;  /* 0x7fffffe00000780c */ /* 0x000fe20003f46070 */
[C---:B------:R-:W-:Y:S01]  /*13b0*/  VIADD R0, R143.reuse, 0xfffffffe ;  /* 0xfffffffe8f007836 */ /* 0x040fe20000000000 */
[-C--:B------:R-:W-:Y:S01]  /*13c0*/  LEA.HI.X.SX32 R53, R164, R21.reuse, 0x2, P1 ;  /* 0x00000015a4357211 */ /* 0x080fe200008f16ff */
[----:B------:R-:W-:Y:S01]  /*13d0*/  VIADD R31, R143, 0xffffffe4 ;  /* 0xffffffe48f1f7836 */ /* 0x000fe20000000000 */
[-C--:B------:R-:W-:Y:S01]  /*13e0*/  IADD3 R56, P1, PT, R57, R20.reuse, RZ ;  /* 0x0000001439387210 */ /* 0x080fe20007f3e0ff */
[C---:B------:R-:W-:Y:S01]  /*13f0*/  VIADD R75, R143.reuse, 0xffffffe6 ;  /* 0xffffffe68f4b7836 */ /* 0x040fe20000000000 */
[----:B------:R-:W-:Y:S01]  /*1400*/  ISETP.GE.U32.AND P4, PT, R0, 0x7fffffdf, PT ;  /* 0x7fffffdf0000780c */ /* 0x000fe20003f86070 */
[----:B------:R-:W-:Y:S01]  /*1410*/  VIADD R0, R143, 0xfffffffb ;  /* 0xfffffffb8f007836 */ /* 0x000fe20000000000 */
[-C--:B------:R-:W-:Y:S01]  /*1420*/  LEA.HI.X.SX32 R57, R168, R21.reuse, 0x2, P1 ;  /* 0x00000015a8397211 */ /* 0x080fe200008f16ff */
[----:B----4-:R-:W-:Y:S01]  /*1430*/  VOTEU.ALL UP0, P0 ;  /* 0x0000000000ff7886 */ /* 0x010fe20000000000 */
[-C--:B------:R-:W-:Y:S01]  /*1440*/  IADD3 R60, P1, PT, R61, R20.reuse, RZ ;  /* 0x000000143d3c7210 */ /* 0x080fe20007f3e0ff */
[----:B------:R-:W-:Y:S01]  /*1450*/  VOTEU.ALL UP1, P0 ;  /* 0x0000000000ff7886 */ /* 0x000fe20000020000 */
[C---:B------:R-:W-:Y:S01]  /*1460*/  VIADD R74, R143.reuse, 0xffffffe7 ;  /* 0xffffffe78f4a7836 */ /* 0x040fe20000000000 */
[----:B------:R-:W-:Y:S01]  /*1470*/  LOP3.LUT R91, R26, 0x38, RZ, 0xfc, !PT ;  /* 0x000000381a5b7812 */ /* 0x000fe200078efcff */
[C---:B------:R-:W-:Y:S01]  /*1480*/  VIADD R78, R143.reuse, 0xfffffff6 ;  /* 0xfffffff68f4e7836 */ /* 0x040fe20000000000 */
[----:B------:R-:W-:Y:S01]  /*1490*/  LEA.HI.X.SX32 R61, R170, R21, 0x2, P1 ;  /* 0x00000015aa3d7211 */ /* 0x000fe200008f16ff */
[----:B------:R-:W-:Y:S01]  /*14a0*/  VIADD R79, R143, 0xffffffe3 ;  /* 0xffffffe38f4f7836 */ /* 0x000fe20000000000 */
[----:B------:R-:W-:Y:S01]  /*14b0*/  IADD3 R64, P1, PT, R65, R20, RZ ;  /* 0x0000001441407210 */ /* 0x000fe20007f3e0ff */
[----:B------:R-:W-:Y:S01]  /*14c0*/  VIADD R85, R143, 0xffffffef ;  /* 0xffffffef8f557836 */ /* 0x000fe20000000000 */
[----:B------:R-:W-:-:S04]  /*14d0*/  @!UP0 UIADD3 UR6, UPT, UPT, -UR4, 0x100000, URZ ;  /* 0x0010000004068890 */ /* 0x000fc8000fffe1ff */
[----:B------:R-:W-:Y:S02]  /*14e0*/  @!UP0 USHF.L.U32 UR7, UR6, 0xb, URZ ;  /* 0x0000000b06078899 */ /* 0x000fe400080006ff */
[----:B------:R-:W-:Y:S01]  /*14f0*/  @!UP0 USHF.L.U32 UR6, UR6, 0x1, URZ ;  /* 0x0000000106068899 */ /* 0x000fe200080006ff */
[C---:B------:R-:W-:Y:S01]  /*1500*/  VIADD R165, R143.reuse, 0x1f ;  /* 0x0000001f8fa57836 */ /* 0x040fe20000000000 */
[----:B------:R-:W-:Y:S01]  /*1510*/  LEA.HI.X.SX32 R65, R174, R21, 0x2, P1 ;  /* 0x00000015ae417211 */ /* 0x000fe200008f16ff */
[----:B------:R-:W-:Y:S01]  /*1520*/  VIADD R163, R143, 0xffffffc0 ;  /* 0xffffffc08fa37836 */ /* 0x000fe20000000000 */
[----:B------:R-:W-:Y:S01]  /*1530*/  BAR.SYNC.DEFER_BLOCKING 0x0 ;  /* 0x0000000000007b1d */ /* 0x000fe20000010000 */
[----:B------:R-:W-:Y:S01]  /*1540*/  IADD3 R68, P1, PT, R69, R20, RZ ;  /* 0x0000001445447210 */ /* 0x000fe20007f3e0ff */
[----:B------:R-:W-:Y:S01]  /*1550*/  IMAD.SHL.U32 R171, R2, 0x20, RZ ;  /* 0x0000002002ab7824 */ /* 0x000fe200078e00ff */
[----:B------:R-:W-:-:S04]  /*1560*/  @!UP0 UIADD3 UR4, UPT, UPT, -UR4, 0x100000, URZ ;  /* 0x0010000004048890 */ /* 0x000fc8000fffe1ff */
[----:B------:R-:W-:Y:S02]  /*1570*/  @!UP0 USHF.L.U32 UR5, UR4, 0xb, URZ ;  /* 0x0000000b04058899 */ /* 0x000fe400080006ff */
[----:B------:R-:W-:Y:S02]  /*1580*/  @!UP0 USHF.L.U32 UR4, UR4, 0x1, URZ ;  /* 0x0000000104048899 */ /* 0x000fe400080006ff */
[----:B------:R-:W-:Y:S01]  /*1590*/  UIADD3 UR19, UPT, UPT, UR18, 0x40, URZ ;  /* 0x0000004012137890 */ /* 0x000fe2000fffe0ff */
[-C--:B------:R-:W-:Y:S01]  /*15a0*/  LEA.HI.X.SX32 R69, R176, R21.reuse, 0x2, P1 ;  /* 0x00000015b0457211 */ /* 0x080fe200008f16ff */
[----:B------:R-:W-:Y:S01]  /*15b0*/  VOTEU.ALL UP0, P0 ;  /* 0x0000000000ff7886 */ /* 0x000fe20000000000 */
[----:B------:R-:W-:Y:S01]  /*15c0*/  IADD3 R72, P1, PT, R73, R20, RZ ;  /* 0x0000001449487210 */ /* 0x000fe20007f3e0ff */
[----:B------:R-:W-:Y:S01]  /*15d0*/  IMAD.SHL.U32 R129, R171, 0x4, RZ ;  /* 0x00000004ab817824 */ /* 0x000fe200078e00ff */
[----:B------:R-:W-:Y:S01]  /*15e0*/  LOP3.LUT R122, R128, 0x1f, RZ, 0xc0, !PT ;  /* 0x0000001f807a7812 */ /* 0x000fe200078ec0ff */
[----:B------:R-:W-:Y:S01]  /*15f0*/  VIADD R177, R143, 0xffffffbc ;  /* 0xffffffbc8fb17836 */ /* 0x000fe20000000000 */
[----:B------:R-:W-:-:S02]  /*1600*/  LEA.HI.X.SX32 R73, R180, R21, 0x2, P1 ;  /* 0x00000015b4497211 */ /* 0x000fc400008f16ff */
[-C--:B------:R-:W-:Y:S01]  /*1610*/  IADD3 R80, P1, PT, R81, R20.reuse, RZ ;  /* 0x0000001451507210 */ /* 0x080fe20007f3e0ff */
[----:B------:R-:W-:Y:S01]  /*1620*/  IMAD R167, R122, R3, RZ ;  /* 0x000000037aa77224 */ /* 0x000fe200078e02ff */
[----:B------:R-:W-:Y:S01]  /*1630*/  ISETP.GT.AND P6, PT, R165, 0x1f, PT ;  /* 0x0000001fa500780c */ /* 0x000fe20003fc4270 */
[----:B------:R-:W-:Y:S01]  /*1640*/  IMAD.SHL.U32 R3, R3, 0x20, RZ ;  /* 0x0000002003037824 */ /* 0x000fe200078e00ff */
[-C--:B------:R-:W-:Y:S02]  /*1650*/  LEA.HI.X.SX32 R81, R152, R21.reuse, 0x2, P1 ;  /* 0x0000001598517211 */ /* 0x080fe400008f16ff */
[-C--:B------:R-:W-:Y:S02]  /*1660*/  IADD3 R82, P1, PT, R83, R20.reuse, RZ ;  /* 0x0000001453527210 */ /* 0x080fe40007f3e0ff */
[----:B------:R-:W-:Y:S02]  /*1670*/  SHF.R.S32.HI R130, RZ, 0x1f, R171 ;  /* 0x0000001fff827819 */ /* 0x000fe400000114ab */
[----:B------:R-:W-:Y:S01]  /*1680*/  LEA.HI.X.SX32 R83, R182, R21, 0x2, P1 ;  /* 0x00000015b6537211 */ /* 0x000fe200008f16ff */
[----:B------:R-:W2:Y:S02]  /*1690*/  FENCE.VIEW.ASYNC.S ;  /* 0x00000000000073c6 */ /* 0x000ea40000000000 */
[----:B--2---:R-:W2:Y:S02]  /*16a0*/  @!UP0 SYNCS.EXCH.64 URZ, [UR8], UR6 ;  /* 0x0000000608ff85b2 */ /* 0x004ea40008000100 */
[----:B--2---:R-:W-:Y:S01]  /*16b0*/  BAR.SYNC.DEFER_BLOCKING 0x0 ;  /* 0x0000000000007b1d */ /* 0x004fe20000010000 */
[----:B------:R-:W-:-:S02]  /*16c0*/  IADD3 R110, P1, PT, R111, R20, RZ ;  /* 0x000000146f6e7210 */ /* 0x000fc40007f3e0ff */
[----:B------:R-:W-:Y:S02]  /*16d0*/  SHF.L.U64.HI R131, R171, 0x2, R130 ;  /* 0x00000002ab837819 */ /* 0x000fe40000010282 */
[----:B------:R-:W-:Y:S02]  /*16e0*/  LEA.HI.X.SX32 R111, R184, R21, 0x2, P1 ;  /* 0x00000015b86f7211 */ /* 0x000fe400008f16ff */
[----:B------:R-:W-:-:S04]  /*16f0*/  IADD3 R114, P1, PT, R115, R20, RZ ;  /* 0x0000001473727210 */ /* 0x000fc80007f3e0ff */
[----:B------:R-:W-:Y:S02]  /*1700*/  LEA.HI.X.SX32 R115, R186, R21, 0x2, P1 ;  /* 0x00000015ba737211 */ /* 0x000fe400008f16ff */
[----:B------:R-:W-:Y:S01]  /*1710*/  ISETP.GE.U32.AND P1, PT, R0, 0x7fffffdc, PT ;  /* 0x7fffffdc0000780c */ /* 0x000fe20003f26070 */
[C---:B------:R-:W-:Y:S01]  /*1720*/  VIADD R0, R143.reuse, 0xfffffffa ;  /* 0xfffffffa8f007836 */ /* 0x040fe20000000000 */
[----:B------:R2:W5:Y:S02]  /*1730*/  @!UP1 SYNCS.EXCH.64 URZ, [UR10+0xe008], UR4 ;  /* 0x00e008040aff95b2 */ /* 0x0005640008000100 */
[----:B------:R-:W-:Y:S01]  /*1740*/  @!PT LDS RZ, [RZ] ;  /* 0x00000000fffff984 */ /* 0x000fe20000000800 */
[----:B------:R-:W-:Y:S01]  /*1750*/  @!PT LDS RZ, [RZ] ;  /* 0x00000000fffff984 */ /* 0x000fe20000000800 */
[----:B------:R-:W-:Y:S01]  /*1760*/  @!PT LDS RZ, [RZ] ;  /* 0x00000000fffff984 */ /* 0x000fe20000000800 */
[----:B-----5:R3:W-:Y:S02]  /*1770*/  LDGSTS.E [R161], desc[UR16][R20.64], !P2 ;  /* 0x0000000014a17fae */ /* 0x0207e4000d1a1010 */
[----:B------:R-:W-:Y:S01]  /*1780*/  ISETP.GE.U32.AND P2, PT, R0, 0x7fffffdb, PT ;  /* 0x7fffffdb0000780c */ /* 0x000fe20003f46070 */
[----:B------:R-:W-:Y:S01]  /*1790*/  VIADD R0, R143, 0xfffffff8 ;  /* 0xfffffff88f007836 */ /* 0x000fe20000000000 */
[----:B------:R4:W-:Y:S01]  /*17a0*/  LDGSTS.E [R161+0x4], desc[UR16][R18.64], !P4 ;  /* 0x0000400012a17fae */ /* 0x0009e2000e1a1010 */
[----:B------:R-:W-:Y:S01]  /*17b0*/  ISETP.GE.U32.AND P4, PT, R25, 0x7fffffda, PT ;  /* 0x7fffffda1900780c */ /* 0x000fe20003f86070 */
[----:B------:R-:W-:-:S02]  /*17c0*/  VIADD R25, R143, 0xfffffff7 ;  /* 0xfffffff78f197836 */ /* 0x000fc40000000000 */
[----:B------:R5:W-:Y:S01]  /*17d0*/  LDGSTS.E [R161+0x8], desc[UR16][R16.64], !P5 ;  /* 0x0000800010a17fae */ /* 0x000be2000e9a1010 */
[----:B------:R-:W-:Y:S01]  /*17e0*/  ISETP.GE.U32.AND P5, PT, R0, 0x7fffffd9, PT ;  /* 0x7fffffd90000780c */ /* 0x000fe20003fa6070 */
[----:B------:R-:W-:Y:S01]  /*17f0*/  VIADD R0, R143, 0xffffffed ;  /* 0xffffffed8f007836 */ /* 0x000fe20000000000 */
[----:B--2---:R-:W2:Y:S01]  /*1800*/  LDCU UR4, c[0x0][0x3b0] ;  /* 0x00007600ff0477ac */ /* 0x004ea20008000800 */
[----:B------:R1:W-:Y:S01]  /*1810*/  LDGSTS.E [R161+0xc], desc[UR16][R14.64], !P3 ;  /* 0x0000c0000ea17fae */ /* 0x0003e2000d9a1010 */
[----:B------:R-:W-:Y:S01]  /*1820*/  ISETP.GE.U32.AND P3, PT, R25, 0x7fffffd8, PT ;  /* 0x7fffffd81900780c */ /* 0x000fe20003f66070 */
[----:B------:R-:W-:Y:S02]  /*1830*/  VIADD R25, R143, 0xffffffec ;  /* 0xffffffec8f197836 */ /* 0x000fe40000000000 */
[----:B------:R1:W-:Y:S01]  /*1840*/  LDGSTS.E [R161+0x10], desc[UR16][R12.64], !P1 ;  /* 0x000100000ca17fae */ /* 0x0003e2000c9a1010 */
[----:B---3--:R-:W-:Y:S02]  /*1850*/  IMAD.WIDE R20, R171, 0x4, R20 ;  /* 0x00000004ab147825 */ /* 0x008fe400078e0214 */
[----:B------:R-:W-:Y:S01]  /*1860*/  ISETP.GE.U32.AND P1, PT, R25, 0x7fffffcd, PT ;  /* 0x7fffffcd1900780c */ /* 0x000fe20003f26070 */
[----:B------:R3:W-:Y:S01]  /*1870*/  LDGSTS.E [R161+0x14], desc[UR16][R10.64], !P2 ;  /* 0x000140000aa17fae */ /* 0x0007e2000d1a1010 */
[----:B------:R-:W-:Y:S01]  /*1880*/  ISETP.GE.U32.AND P2, PT, R0, 0x7fffffce, PT ;  /* 0x7fffffce0000780c */ /* 0x000fe20003f46070 */
[C---:B------:R-:W-:Y:S01]  /*1890*/  VIADD R0, R143.reuse, 0xffffffee ;  /* 0xffffffee8f007836 */ /* 0x040fe20000000000 */
[----:B------:R-:W-:Y:S01]  /*18a0*/  SEL R29, RZ, 0x1, P1 ;  /* 0x00000001ff1d7807 */ /* 0x000fe20000800000 */
[----:B------:R-:W-:Y:S01]  /*18b0*/  VIADD R25, R143, 0xffffffe8 ;  /* 0xffffffe88f197836 */ /* 0x000fe20000000000 */
[----:B------:R1:W-:Y:S01]  /*18c0*/  LDGSTS.E [R161+0x18], desc[UR16][R8.64], !P4 ;  /* 0x0001800008a17fae */ /* 0x0003e2000e1a1010 */
[----:B------:R-:W-:Y:S01]  /*18d0*/  SEL R32, RZ, 0x1fffe, P2 ;  /* 0x0001fffeff207807 */ /* 0x000fe20001000000 */
[----:B----4-:R-:W-:Y:S01]  /*18e0*/  IMAD.WIDE R18, R171, 0x4, R18 ;  /* 0x00000004ab127825 */ /* 0x010fe200078e0212 */
[----:B------:R-:W-:Y:S01]  /*18f0*/  ISETP.GE.U32.AND P4, PT, R0, 0x7fffffcf, PT ;  /* 0x7fffffcf0000780c */ /* 0x000fe20003f86070 */
[----:B------:R4:W-:Y:S01]  /*1900*/  LDGSTS.E [R161+0x1c], desc[UR16][R6.64], !P5 ;  /* 0x0001c00006a17fae */ /* 0x0009e2000e9a1010 */
[----:B------:R-:W-:Y:S01]  /*1910*/  ISETP.GE.U32.AND P1, PT, R25, 0x7fffffc9, PT ;  /* 0x7fffffc91900780c */ /* 0x000fe20003f26070 */
[C---:B------:R-:W-:Y:S01]  /*1920*/  VIADD R0, R143.reuse, 0xffffffe9 ;  /* 0xffffffe98f007836 */ /* 0x040fe20000000000 */
[----:B------:R-:W-:Y:S01]  /*1930*/  SEL R27, RZ, 0x4, P4 ;  /* 0x00000004ff1b7807 */ /* 0x000fe20002000000 */
[----:B------:R-:W-:Y:S01]  /*1940*/  VIADD R25, R143, 0xffffffea ;  /* 0xffffffea8f197836 */ /* 0x000fe20000000000 */
[----:B------:R-:W-:Y:S01]  /*1950*/  SEL R34, RZ, 0x1, P1 ;  /* 0x00000001ff227807 */ /* 0x000fe20000800000 */
[----:B------:R-:W-:Y:S01]  /*1960*/  IMAD.IADD R29, R29, 0x1, R32 ;  /* 0x000000011d1d7824 */ /* 0x000fe200078e0220 */
[----:B------:R-:W-:Y:S01]  /*1970*/  ISETP.GE.U32.AND P2, PT, R0, 0x7fffffca, PT ;  /* 0x7fffffca0000780c */ /* 0x000fe20003f46070 */
[----:B------:R-:W-:Y:S01]  /*1980*/  VIADD R0, R143, 0xffffffeb ;  /* 0xffffffeb8f007836 */ /* 0x000fe20000000000 */
[----:B------:R-:W-:Y:S01]  /*1990*/  ISETP.GE.U32.AND P4, PT, R25, 0x7fffffcb, PT ;  /* 0x7fffffcb1900780c */ /* 0x000fe20003f86070 */
[C---:B------:R-:W-:Y:S01]  /*19a0*/  VIADD R25, R143.reuse, 0xffffffe5 ;  /* 0xffffffe58f197836 */ /* 0x040fe20000000000 */
[----:B------:R-:W-:Y:S01]  /*19b0*/  SEL R35, RZ, 0x1fffe, P2 ;  /* 0x0001fffeff237807 */ /* 0x000fe20001000000 */
[----:B------:R-:W-:Y:S01]  /*19c0*/  VIADD R32, R143, 0xfffffff5 ;  /* 0xfffffff58f207836 */ /* 0x000fe20000000000 */
[----:B------:R-:W-:Y:S01]  /*19d0*/  ISETP.GE.U32.AND P1, PT, R0, 0x7fffffcc, PT ;  /* 0x7fffffcc0000780c */ /* 0x000fe20003f26070 */
[----:B------:R1:W-:Y:S01]  /*19e0*/  LDGSTS.E [R161+0x20], desc[UR16][R4.64], !P3 ;  /* 0x0002000004a17fae */ /* 0x0003e2000d9a1010 */
[----:B------:R-:W-:Y:S01]  /*19f0*/  SEL R0, RZ, 0x4, P4 ;  /* 0x00000004ff007807 */ /* 0x000fe20002000000 */
[----:B------:R-:W-:Y:S01]  /*1a00*/  IMAD.IADD R34, R34, 0x1, R35 ;  /* 0x0000000122227824 */ /* 0x000fe200078e0223 */
[----:B------:R-:W-:Y:S01]  /*1a10*/  ISETP.GE.U32.AND P4, PT, R25, 0x7fffffc6, PT ;  /* 0x7fffffc61900780c */ /* 0x000fe20003f86070 */
[----:B------:R-:W-:Y:S01]  /*1a20*/  VIADD R25, R143, 0xffffffe1 ;  /* 0xffffffe18f197836 */ /* 0x000fe20000000000 */
[----:B------:R-:W-:Y:S01]  /*1a30*/  ISETP.GE.U32.AND P2, PT, R31, 0x7fffffc5, PT ;  /* 0x7fffffc51f00780c */ /* 0x000fe20003f46070 */
[----:B-----5:R-:W-:Y:S01]  /*1a40*/  IMAD.WIDE R16, R171, 0x4, R16 ;  /* 0x00000004ab107825 */ /* 0x020fe200078e0210 */
[----:B------:R-:W-:-:S02]  /*1a50*/  SEL R31, RZ, 0x7fff8, P1 ;  /* 0x0007fff8ff1f7807 */ /* 0x000fc40000800000 */
[----:B------:R-:W-:Y:S01]  /*1a60*/  ISETP.GE.U32.AND P1, PT, R75, 0x7fffffc7, PT ;  /* 0x7fffffc74b00780c */ /* 0x000fe20003f26070 */
[----:B------:R-:W-:Y:S01]  /*1a70*/  VIADD R75, R143, 0xffffffe2 ;  /* 0xffffffe28f4b7836 */ /* 0x000fe20000000000 */
[----:B------:R-:W-:Y:S01]  /*1a80*/  SEL R77, RZ, 0x1fffe, P4 ;  /* 0x0001fffeff4d7807 */ /* 0x000fe20002000000 */
[----:B-1----:R-:W-:Y:S01]  /*1a90*/  IMAD.WIDE R14, R171, 0x4, R14 ;  /* 0x00000004ab0e7825 */ /* 0x002fe200078e020e */
[----:B------:R-:W-:Y:S02]  /*1aa0*/  SEL R76, RZ, 0x1, P2 ;  /* 0x00000001ff4c7807 */ /* 0x000fe40001000000 */
[----:B------:R-:W-:Y:S01]  /*1ab0*/  ISETP.GE.U32.AND P4, PT, R25, 0x7fffffc2, PT ;  /* 0x7fffffc21900780c */ /* 0x000fe20003f86070 */
[----:B------:R-:W-:Y:S01]  /*1ac0*/  VIADD R25, R143, 0xffffffe0 ;  /* 0xffffffe08f197836 */ /* 0x000fe20000000000 */
[----:B------:R-:W-:Y:S01]  /*1ad0*/  ISETP.GE.U32.AND P2, PT, R74, 0x7fffffc8, PT ;  /* 0x7fffffc84a00780c */ /* 0x000fe20003f46070 */
[----:B------:R-:W-:Y:S01]  /*1ae0*/  IMAD.IADD R76, R76, 0x1, R77 ;  /* 0x000000014c4c7824 */ /* 0x000fe200078e024d */
[----:B------:R-:W-:Y:S01]  /*1af0*/  SEL R74, RZ, 0x4, P1 ;  /* 0x00000004ff4a7807 */ /* 0x000fe20000800000 */
[----:B------:R-:W-:Y:S01]  /*1b00*/  IMAD.WIDE R12, R171, 0x4, R12 ;  /* 0x00000004ab0c7825 */ /* 0x000fe200078e020c */
[----:B------:R-:W-:-:S02]  /*1b10*/  ISETP.GE.U32.AND P1, PT, R75, 0x7fffffc3, PT ;  /* 0x7fffffc34b00780c */ /* 0x000fc40003f26070 */
[----:B------:R-:W-:Y:S01]  /*1b20*/  SEL R75, RZ, 0x7fff8, P2 ;  /* 0x0007fff8ff4b7807 */ /* 0x000fe20001000000 */
[----:B---3--:R-:W-:Y:S01]  /*1b30*/  IMAD.WIDE R10, R171, 0x4, R10 ;  /* 0x00000004ab0a7825 */ /* 0x008fe200078e020a */
[----:B------:R-:W-:Y:S02]  /*1b40*/  ISETP.GE.U32.AND P2, PT, R25, 0x7fffffc1, PT ;  /* 0x7fffffc11900780c */ /* 0x000fe40003f46070 */
[----:B------:R-:W-:Y:S01]  /*1b50*/  SEL R84, RZ, 0x1fffe, P4 ;  /* 0x0001fffeff547807 */ /* 0x000fe20002000000 */
[C---:B------:R-:W-:Y:S01]  /*1b60*/  IMAD.WIDE R8, R171.reuse, 0x4, R8 ;  /* 0x00000004ab087825 */ /* 0x040fe200078e0208 */
[----:B------:R-:W-:Y:S02]  /*1b70*/  ISETP.GE.U32.AND P4, PT, R78, 0x7fffffd7, PT ;  /* 0x7fffffd74e00780c */ /* 0x000fe40003f86070 */
[----:B------:R-:W-:Y:S01]  /*1b80*/  SEL R78, RZ, 0x4, P1 ;  /* 0x00000004ff4e7807 */ /* 0x000fe20000800000 */
[----:B----4-:R-:W-:Y:S01]  /*1b90*/  IMAD.WIDE R6, R171, 0x4, R6 ;  /* 0x00000004ab067825 */ /* 0x010fe200078e0206 */
[----:B------:R-:W-:-:S02]  /*1ba0*/  ISETP.GE.U32.AND P1, PT, R79, 0x7fffffc4, PT ;  /* 0x7fffffc44f00780c */ /* 0x000fc40003f26070 */
[----:B------:R-:W-:Y:S01]  /*1bb0*/  SEL R79, RZ, 0x1, P2 ;  /* 0x00000001ff4f7807 */ /* 0x000fe20001000000 */
[----:B------:R-:W-:Y:S01]  /*1bc0*/  IMAD.WIDE R4, R171, 0x4, R4 ;  /* 0x00000004ab047825 */ /* 0x000fe200078e0204 */
[----:B------:R-:W-:Y:S02]  /*1bd0*/  LOP3.LUT R34, R34, 0x3, RZ, 0xc0, !PT ;  /* 0x0000000322227812 */ /* 0x000fe400078ec0ff */
[----:B------:R-:W-:Y:S01]  /*1be0*/  SEL R35, RZ, 0x7fff8, P1 ;  /* 0x0007fff8ff237807 */ /* 0x000fe20000800000 */
[----:B------:R-:W-:Y:S01]  /*1bf0*/  IMAD.IADD R79, R79, 0x1, R84 ;  /* 0x000000014f4f7824 */ /* 0x000fe200078e0254 */
[----:B------:R-:W-:Y:S01]  /*1c00*/  IADD3 R31, PT, PT, R34, R31, R0 ;  /* 0x0000001f221f7210 */ /* 0x000fe20007ffe000 */
[----:B------:R1:W-:Y:S01]  /*1c10*/  LDGSTS.E [R161+0x24], desc[UR16][R36.64], !P4 ;  /* 0x0002400024a17fae */ /* 0x0003e2000e1a1010 */
[----:B------:R-:W-:Y:S02]  /*1c20*/  ISETP.GE.U32.AND P1, PT, R85, 0x7fffffd0, PT ;  /* 0x7fffffd05500780c */ /* 0x000fe40003f26070 */
[----:B------:R-:W-:Y:S01]  /*1c30*/  LOP3.LUT R79, R79, 0x3, RZ, 0xc0, !PT ;  /* 0x000000034f4f7812 */ /* 0x000fe200078ec0ff */
[----:B------:R-:W-:Y:S01]  /*1c40*/  IMAD.SHL.U32 R31, R31, 0x100, RZ ;  /* 0x000001001f1f7824 */ /* 0x000fe200078e00ff */
[----:B------:R-:W-:-:S02]  /*1c50*/  LOP3.LUT R76, R76, 0x3, RZ, 0xc0, !PT ;  /* 0x000000034c4c7812 */ /* 0x000fc400078ec0ff */
[----:B------:R-:W-:Y:S02]  /*1c60*/  IADD3 R35, PT, PT, R79, R35, R78 ;  /* 0x000000234f237210 */ /* 0x000fe40007ffe04e */
[----:B------:R-:W-:Y:S02]  /*1c70*/  SEL R0, RZ, 0x7fff8, P1 ;  /* 0x0007fff8ff007807 */ /* 0x000fe40000800000 */
[----:B------:R-:W-:Y:S01]  /*1c80*/  LOP3.LUT R29, R29, 0x3, RZ, 0xc0, !PT ;  /* 0x000000031d1d7812 */ /* 0x000fe200078ec0ff */
[----:B-1----:R-:W-:Y:S01]  /*1c90*/  IMAD.WIDE R36, R171, 0x4, R36 ;  /* 0x00000004ab247825 */ /* 0x002fe200078e0224 */
[----:B------:R-:W-:Y:S02]  /*1ca0*/  IADD3 R74, PT, PT, R76, R75, R74 ;  /* 0x0000004b4c4a7210 */ /* 0x000fe40007ffe04a */
[----:B------:R-:W-:Y:S02]  /*1cb0*/  LOP3.LUT R35, R35, 0xf, RZ, 0xc0, !PT ;  /* 0x0000000f23237812 */ /* 0x000fe400078ec0ff */
[----:B------:R-:W-:Y:S01]  /*1cc0*/  IADD3 R0, PT, PT, R29, R0, R27 ;  /* 0x000000001d007210 */ /* 0x000fe20007ffe01b */
[----:B------:R-:W-:Y:S01]  /*1cd0*/  VIADD R29, R143, 0xfffffff4 ;  /* 0xfffffff48f1d7836 */ /* 0x000fe20000000000 */
[----:B------:R-:W-:Y:S01]  /*1ce0*/  LOP3.LUT R27, R31, 0xf00, RZ, 0xe2, !PT ;  /* 0x00000f001f1b7812 */ /* 0x000fe200078ee2ff */
[----:B------:R-:W-:Y:S01]  /*1cf0*/  IMAD R35, R74, 0x10, R35 ;  /* 0x000000104a237824 */ /* 0x000fe200078e0223 */
[----:B------:R-:W-:-:S02]  /*1d00*/  ISETP.GE.U32.AND P1, PT, R32, 0x7fffffd6, PT ;  /* 0x7fffffd62000780c */ /* 0x000fc40003f26070 */
[----:B------:R-:W-:Y:S01]  /*1d10*/  ISETP.GE.U32.AND P5, PT, R29, 0x7fffffd5, PT ;  /* 0x7fffffd51d00780c */ /* 0x000fe20003fa6070 */
[----:B------:R-:W-:Y:S01]  /*1d20*/  IMAD R27, R0, 0x1000, R27 ;  /* 0x00001000001b7824 */ /* 0x000fe200078e021b */
[----:B------:R-:W-:Y:S01]  /*1d30*/  LOP3.LUT R32, R35, 0xff, RZ, 0xc0, !PT ;  /* 0x000000ff23207812 */ /* 0x000fe200078ec0ff */
[----:B------:R-:W-:Y:S01]  /*1d40*/  VIADD R0, R143, 0xfffffff3 ;  /* 0xfffffff38f007836 */ /* 0x000fe20000000000 */
[C---:B------:R-:W-:Y:S02]  /*1d50*/  LOP3.LUT R35, R26.reuse, 0x8, RZ, 0xfc, !PT ;  /* 0x000000081a237812 */ /* 0x040fe400078efcff */
[----:B------:R-:W-:Y:S01]  /*1d60*/  LOP3.LUT R75, R26, 0xc, RZ, 0xfc, !PT ;  /* 0x0000000c1a4b7812 */ /* 0x000fe200078efcff */
[----:B------:R-:W-:Y:S01]  /*1d70*/  IMAD.IADD R32, R27, 0x1, R32 ;  /* 0x000000011b207824 */ /* 0x000fe200078e0220 */
[----:B------:R-:W-:Y:S01]  /*1d80*/  ISETP.GE.U32.AND P3, PT, R0, 0x7fffffd4, PT ;  /* 0x7fffffd40000780c */ /* 0x000fe20003f66070 */
[C---:B------:R-:W-:Y:S01]  /*1d90*/  VIADD R0, R143.reuse, 0xfffffff2 ;  /* 0xfffffff28f007836 */ /* 0x040fe20000000000 */
[----:B------:R-:W-:Y:S01]  /*1da0*/  IABS R34, R75 ;  /* 0x0000004b00227213 */ /* 0x000fe20000000000 */
[----:B------:R-:W-:Y:S01]  /*1db0*/  VIADD R27, R143, 0xfffffff1 ;  /* 0xfffffff18f1b7836 */ /* 0x000fe20000000000 */
[----:B------:R1:W-:Y:S01]  /*1dc0*/  LDGSTS.E [R161+0x28], desc[UR16][R38.64], !P1 ;  /* 0x0002800026a17fae */ /* 0x0003e2000c9a1010 */
[----:B------:R-:W-:-:S02]  /*1dd0*/  LOP3.LUT R77, R26, 0x14, RZ, 0xfc, !PT ;  /* 0x000000141a4d7812 */ /* 0x000fc400078efcff */
[----:B------:R-:W-:Y:S01]  /*1de0*/  ISETP.GE.U32.AND P4, PT, R0, 0x7fffffd3, PT ;  /* 0x7fffffd30000780c */ /* 0x000fe20003f86070 */
[----:B------:R3:W-:Y:S01]  /*1df0*/  LDGSTS.E [R161+0x2c], desc[UR16][R40.64], !P5 ;  /* 0x0002c00028a17fae */ /* 0x0007e2000e9a1010 */
[----:B------:R-:W-:Y:S01]  /*1e00*/  ISETP.GE.U32.AND P1, PT, R27, 0x7fffffd2, PT ;  /* 0x7fffffd21b00780c */ /* 0x000fe20003f26070 */
[----:B------:R-:W-:Y:S01]  /*1e10*/  VIADD R27, R143, 0xfffffff0 ;  /* 0xfffffff08f1b7836 */ /* 0x000fe20000000000 */
[----:B------:R-:W-:Y:S02]  /*1e20*/  LOP3.LUT R0, R32, 0xffff, RZ, 0xc0, !PT ;  /* 0x0000ffff20007812 */ /* 0x000fe400078ec0ff */
[----:B------:R4:W-:Y:S01]  /*1e30*/  LDGSTS.E [R161+0x30], desc[UR16][R42.64], !P3 ;  /* 0x000300002aa17fae */ /* 0x0009e2000d9a1010 */
[----:B------:R-:W-:Y:S02]  /*1e40*/  IABS R32, R35 ;  /* 0x0000002300207213 */ /* 0x000fe40000000000 */
[----:B------:R-:W-:Y:S01]  /*1e50*/  ISETP.GE.U32.AND P5, PT, R27, 0x7fffffd1, PT ;  /* 0x7fffffd11b00780c */ /* 0x000fe20003fa6070 */
[----:B-1----:R-:W-:Y:S01]  /*1e60*/  IMAD.WIDE R38, R171, 0x4, R38 ;  /* 0x00000004ab267825 */ /* 0x002fe200078e0226 */
[----:B------:R-:W-:-:S02]  /*1e70*/  SHF.R.U32.HI R27, RZ, 0xf, R0 ;  /* 0x0000000fff1b7819 */ /* 0x000fc40000011600 */
[----:B------:R1:W-:Y:S01]  /*1e80*/  LDGSTS.E [R161+0x34], desc[UR16][R44.64], !P4 ;  /* 0x000340002ca17fae */ /* 0x0003e2000e1a1010 */
[----:B------:R-:W-:Y:S01]  /*1e90*/  SHF.R.U32.HI R29, RZ, 0xd, R0 ;  /* 0x0000000dff1d7819 */ /* 0x000fe20000011600 */
[----:B---3--:R-:W-:Y:S01]  /*1ea0*/  IMAD.WIDE R40, R171, 0x4, R40 ;  /* 0x00000004ab287825 */ /* 0x008fe200078e0228 */
[----:B------:R-:W-:Y:S01]  /*1eb0*/  LOP3.LUT P4, RZ, R27, 0x1, RZ, 0xc0, !PT ;  /* 0x000000011bff7812 */ /* 0x000fe2000788c0ff */
[----:B------:R3:W-:Y:S01]  /*1ec0*/  LDGSTS.E [R161+0x38], desc[UR16][R46.64], !P1 ;  /* 0x000380002ea17fae */ /* 0x0007e2000c9a1010 */
[----:B------:R-:W-:Y:S01]  /*1ed0*/  SHF.R.U32.HI R27, RZ, 0xe, R0 ;  /* 0x0000000eff1b7819 */ /* 0x000fe20000011600 */
[----:B----4-:R-:W-:Y:S01]  /*1ee0*/  IMAD.WIDE R42, R171, 0x4, R42 ;  /* 0x00000004ab2a7825 */ /* 0x010fe200078e022a */
[----:B------:R-:W-:Y:S02]  /*1ef0*/  LOP3.LUT P3, RZ, R29, 0x1, RZ, 0xc0, !PT ;  /* 0x000000011dff7812 */ /* 0x000fe4000786c0ff */
[----:B------:R4:W-:Y:S01]  /*1f00*/  LDGSTS.E [R161+0x3c], desc[UR16][R48.64], !P5 ;  /* 0x0003c00030a17fae */ /* 0x0009e2000e9a1010 */
[----:B------:R-:W-:Y:S01]  /*1f10*/  LOP3.LUT P1, RZ, R27, 0x1, RZ, 0xc0, !PT ;  /* 0x000000011bff7812 */ /* 0x000fe2000782c0ff */
[----:B------:R-:W-:Y:S01]  /*1f20*/  IMAD.HI.U32 R27, R24, R32, RZ ;  /* 0x00000020181b7227 */ /* 0x000fe200078e00ff */
[----:B------:R-:W-:-:S02]  /*1f30*/  ISETP.GT.U32.AND P5, PT, R23, R28, PT ;  /* 0x0000001c1700720c */ /* 0x000fc40003fa4070 */
[--C-:B------:R-:W-:Y:S01]  /*1f40*/  SHF.R.U32.HI R31, RZ, 0xc, R0.reuse ;  /* 0x0000000cff1f7819 */ /* 0x100fe20000011600 */
[----:B------:R-:W-:Y:S01]  /*1f50*/  IMAD.HI.U32 R29, R24, R34, RZ ;  /* 0x00000022181d7227 */ /* 0x000fe200078e00ff */
[----:B------:R5:W-:Y:S01]  /*1f60*/  LDGSTS.E [R161+0x40], desc[UR16][R50.64], P4 ;  /* 0x0004000032a17fae */ /* 0x000be2000a1a1010 */
[----:B------:R-:W-:Y:S02]  /*1f70*/  ISETP.GT.U32.AND P4, PT, R23, R30, PT ;  /* 0x0000001e1700720c */ /* 0x000fe40003f84070 */
[----:B------:R-:W-:Y:S01]  /*1f80*/  IMAD.MOV R27, RZ, RZ, -R27 ;  /* 0x000000ffff1b7224 */ /* 0x000fe200078e0a1b */
[----:B------:R-:W-:Y:S01]  /*1f90*/  LOP3.LUT R79, R26, 0x18, RZ, 0xfc, !PT ;  /* 0x000000181a4f7812 */ /* 0x000fe200078efcff */
[----:B------:R-:W-:Y:S01]  /*1fa0*/  IMAD.MOV R29, RZ, RZ, -R29 ;  /* 0x000000ffff1d7224 */ /* 0x000fe200078e0a1d */
[----:B------:R-:W-:Y:S01]  /*1fb0*/  IABS R76, R77 ;  /* 0x0000004d004c7213 */ /* 0x000fe20000000000 */
[----:B------:R1:W-:Y:S01]  /*1fc0*/  LDGSTS.E [R161+0x44], desc[UR16][R52.64], P1 ;  /* 0x0004400034a17fae */ /* 0x0003e200089a1010 */
[----:B------:R-:W-:Y:S01]  /*1fd0*/  LOP3.LUT P1, RZ, R31, 0x1, RZ, 0xc0, !PT ;  /* 0x000000011fff7812 */ /* 0x000fe2000782c0ff */
[--C-:B------:R-:W-:Y:S01]  /*1fe0*/  @!P5 IMAD.IADD R28, R28, 0x1, -R23.reuse ;  /* 0x000000011c1cd824 */ /* 0x100fe200078e0a17 */
[----:B------:R-:W-:Y:S01]  /*1ff0*/  SHF.R.U32.HI R31, RZ, 0xb, R0 ;  /* 0x0000000bff1f7819 */ /* 0x000fe20000011600 */
[----:B------:R1:W-:Y:S01]  /*2000*/  LDGSTS.E [R161+0x48], desc[UR16][R54.64], P3 ;  /* 0x0004800036a17fae */ /* 0x0003e200099a1010 */
[C---:B------:R-:W-:Y:S01]  /*2010*/  IMAD R32, R23.reuse, R27, R32 ;  /* 0x0000001b17207224 */ /* 0x040fe200078e0220 */
[----:B------:R-:W-:Y:S01]  /*2020*/  SHF.R.U32.HI R27, RZ, 0xa, R0 ;  /* 0x0000000aff1b7819 */ /* 0x000fe20000011600 */
[----:B------:R-:W-:Y:S01]  /*2030*/  @!P4 IMAD.IADD R30, R30, 0x1, -R23 ;  /* 0x000000011e1ec824 */ /* 0x000fe200078e0a17 */
[C---:B------:R-:W-:Y:S01]  /*2040*/  ISETP.GT.U32.AND P5, PT, R23.reuse, R28, PT ;  /* 0x0000001c1700720c */ /* 0x040fe20003fa4070 */
[----:B------:R-:W-:Y:S01]  /*2050*/  IMAD R34, R23, R29, R34 ;  /* 0x0000001d17227224 */ /* 0x000fe200078e0222 */
[----:B------:R-:W-:Y:S01]  /*2060*/  LOP3.LUT P3, RZ, R31, 0x1, RZ, 0xc0, !PT ;  /* 0x000000011fff7812 */ /* 0x000fe2000786c0ff */
[----:B------:R-:W-:Y:S01]  /*2070*/  IMAD.HI.U32 R29, R24, R76, RZ ;  /* 0x0000004c181d7227 */ /* 0x000fe200078e00ff */
[----:B------:R-:W-:-:S02]  /*2080*/  ISETP.GT.U32.AND P4, PT, R23, R30, PT ;  /* 0x0000001e1700720c */ /* 0x000fc40003f84070 */
[----:B------:R2:W-:Y:S01]  /*2090*/  LDGSTS.E [R161+0x4c], desc[UR16][R56.64], P1 ;  /* 0x0004c00038a17fae */ /* 0x0005e200089a1010 */
[----:B------:R-:W-:Y:S01]  /*20a0*/  ISETP.GT.U32.AND P1, PT, R23, R32, PT ;  /* 0x000000201700720c */ /* 0x000fe20003f24070 */
[----:B------:R-:W-:Y:S01]  /*20b0*/  IMAD.MOV R29, RZ, RZ, -R29 ;  /* 0x000000ffff1d7224 */ /* 0x000fe200078e0a1d */
[----:B------:R-:W-:Y:S01]  /*20c0*/  LOP3.LUT R31, R26, 0x10, RZ, 0xfc, !PT ;  /* 0x000000101a1f7812 */ /* 0x000fe200078efcff */
[----:B-1----:R-:W-:Y:S01]  /*20d0*/  IMAD.WIDE R44, R171, 0x4, R44 ;  /* 0x00000004ab2c7825 */ /* 0x002fe200078e022c */
[----:B------:R-:W-:Y:S02]  /*20e0*/  IABS R78, R79 ;  /* 0x0000004f004e7213 */ /* 0x000fe40000000000 */
[----:B------:R-:W-:Y:S01]  /*20f0*/  IABS R74, R31 ;  /* 0x0000001f004a7213 */ /* 0x000fe20000000000 */
[--C-:B------:R-:W-:Y:S01]  /*2100*/  @!P5 IMAD.IADD R28, R28, 0x1, -R23.reuse ;  /* 0x000000011c1cd824 */ /* 0x100fe200078e0a17 */
[----:B------:R-:W-:Y:S01]  /*2110*/  ISETP.GT.U32.AND P5, PT, R23, R34, PT ;  /* 0x000000221700720c */ /* 0x000fe20003fa4070 */
[----:B------:R1:W-:Y:S01]  /*2120*/  LDGSTS.E [R161+0x50], desc[UR16][R58.64], P3 ;  /* 0x000500003aa17fae */ /* 0x0003e200099a1010 */
[----:B------:R-:W-:Y:S01]  /*2130*/  LOP3.LUT P3, RZ, R27, 0x1, RZ, 0xc0, !PT ;  /* 0x000000011bff7812 */ /* 0x000fe2000786c0ff */
[--C-:B------:R-:W-:Y:S01]  /*2140*/  @!P4 IMAD.IADD R30, R30, 0x1, -R23.reuse ;  /* 0x000000011e1ec824 */ /* 0x100fe200078e0a17 */
[----:B------:R-:W-:Y:S01]  /*2150*/  ISETP.GE.AND P4, PT, R86, RZ, PT ;  /* 0x000000ff5600720c */ /* 0x000fe20003f86270 */
[----:B------:R-:W-:Y:S01]  /*2160*/  @!P1 IMAD.IADD R32, R32, 0x1, -R23 ;  /* 0x0000000120209824 */ /* 0x000fe200078e0a17 */
[----:B------:R-:W-:Y:S01]  /*2170*/  ISETP.GE.AND P1, PT, R26, RZ, PT ;  /* 0x000000ff1a00720c */ /* 0x000fe20003f26270 */
[----:B------:R-:W-:Y:S01]  /*2180*/  IMAD.HI.U32 R27, R24, R74, RZ ;  /* 0x0000004a181b7227 */ /* 0x000fe200078e00ff */
[----:B------:R-:W-:-:S03]  /*2190*/  LOP3.LUT R85, R26, 0x24, RZ, 0xfc, !PT ;  /* 0x000000241a557812 */ /* 0x000fc600078efcff */
[----:B------:R-:W-:Y:S01]  /*21a0*/  IMAD.MOV R27, RZ, RZ, -R27 ;  /* 0x000000ffff1b7224 */ /* 0x000fe200078e0a1b */
[----:B------:R-:W-:Y:S01]  /*21b0*/  IABS R88, R85 ;  /* 0x0000005500587213 */ /* 0x000fe20000000000 */
[----:B------:R-:W-:Y:S01]  /*21c0*/  @!P5 IMAD.IADD R34, R34, 0x1, -R23 ;  /* 0x000000012222d824 */ /* 0x000fe200078e0a17 */
[C---:B------:R-:W-:Y:S01]  /*21d0*/  ISETP.GT.U32.AND P5, PT, R23.reuse, R32, PT ;  /* 0x000000201700720c */ /* 0x040fe20003fa4070 */
[----:B------:R1:W-:Y:S01]  /*21e0*/  LDGSTS.E [R161+0x54], desc[UR16][R60.64], P3 ;  /* 0x000540003ca17fae */ /* 0x0003e200099a1010 */
[C---:B------:R-:W-:Y:S02]  /*21f0*/  IMAD R74, R23.reuse, R27, R74 ;  /* 0x0000001b174a7224 */ /* 0x040fe400078e024a */
[----:B------:R-:W-:Y:S01]  /*2200*/  ISETP.GT.U32.AND P3, PT, R23, R34, PT ;  /* 0x000000221700720c */ /* 0x000fe20003f64070 */
[----:B------:R-:W-:Y:S01]  /*2210*/  @!P4 IMAD.MOV R30, RZ, RZ, -R30 ;  /* 0x000000ffff1ec224 */ /* 0x000fe200078e0a1e */
[----:B------:R-:W-:Y:S01]  /*2220*/  ISETP.GE.AND P4, PT, R35, RZ, PT ;  /* 0x000000ff2300720c */ /* 0x000fe20003f86270 */
[----:B------:R-:W-:Y:S01]  /*2230*/  IMAD.HI.U32 R27, R24, R78, RZ ;  /* 0x0000004e181b7227 */ /* 0x000fe200078e00ff */
[----:B------:R-:W-:-:S03]  /*2240*/  LOP3.LUT R35, R26, 0x1c, RZ, 0xfc, !PT ;  /* 0x0000001c1a237812 */ /* 0x000fc600078efcff */
[----:B------:R-:W-:Y:S01]  /*2250*/  @!P1 IMAD.MOV R28, RZ, RZ, -R28 ;  /* 0x000000ffff1c9224 */ /* 0x000fe200078e0a1c */
[C---:B------:R-:W-:Y:S01]  /*2260*/  ISETP.GT.U32.AND P1, PT, R23.reuse, R74, PT ;  /* 0x0000004a1700720c */ /* 0x040fe20003f24070 */
[----:B------:R-:W-:Y:S01]  /*2270*/  IMAD.MOV R27, RZ, RZ, -R27 ;  /* 0x000000ffff1b7224 */ /* 0x000fe200078e0a1b */
[----:B------:R-:W-:Y:S01]  /*2280*/  IABS R84, R35 ;  /* 0x0000002300547213 */ /* 0x000fe20000000000 */
[C---:B------:R-:W-:Y:S02]  /*2290*/  IMAD R76, R23.reuse, R29, R76 ;  /* 0x0000001d174c7224 */ /* 0x040fe400078e024c */
[--C-:B------:R-:W-:Y:S02]  /*22a0*/  @!P5 IMAD.IADD R32, R32, 0x1, -R23.reuse ;  /* 0x000000012020d824 */ /* 0x100fe400078e0a17 */
[C---:B------:R-:W-:Y:S01]  /*22b0*/  IMAD R78, R23.reuse, R27, R78 ;  /* 0x0000001b174e7224 */ /* 0x040fe200078e024e */
[----:B------:R-:W-:Y:S01]  /*22c0*/  ISETP.GT.U32.AND P5, PT, R23, R76, PT ;  /* 0x0000004c1700720c */ /* 0x000fe20003fa4070 */
[--C-:B------:R-:W-:Y:S01]  /*22d0*/  @!P3 IMAD.IADD R34, R34, 0x1, -R23.reuse ;  /* 0x000000012222b824 */ /* 0x100fe200078e0a17 */
[----:B------:R-:W-:Y:S01]  /*22e0*/  ISETP.GE.AND P3, PT, R75, RZ, PT ;  /* 0x000000ff4b00720c */ /* 0x000fe20003f66270 */
[----:B------:R-:W-:Y:S01]  /*22f0*/  @!P4 IMAD.MOV R32, RZ, RZ, -R32 ;  /* 0x000000ffff20c224 */ /* 0x000fe200078e0a20 */
[----:B------:R-:W-:Y:S01]  /*2300*/  ISETP.GT.U32.AND P4, PT, R23, R78, PT ;  /* 0x0000004e1700720c */ /* 0x000fe20003f84070 */
[----:B------:R-:W-:Y:S01]  /*2310*/  @!P1 IMAD.IADD R74, R74, 0x1, -R23 ;  /* 0x000000014a4a9824 */ /* 0x000fe200078e0a17 */
[----:B------:R-:W-:Y:S01]  /*2320*/  LOP3.LUT R75, R26, 0x20, RZ, 0xfc, !PT ;  /* 0x000000201a4b7812 */ /* 0x000fe200078efcff */
[----:B------:R-:W-:-:S03]  /*2330*/  IMAD.HI.U32 R27, R24, R84, RZ ;  /* 0x00000054181b7227 */ /* 0x000fc600078e00ff */
[----:B------:R-:W-:Y:S01]  /*2340*/  ISETP.GT.U32.AND P1, PT, R23, R74, PT ;  /* 0x0000004a1700720c */ /* 0x000fe20003f24070 */
[----:B------:R-:W-:Y:S01]  /*2350*/  IMAD.MOV R27, RZ, RZ, -R27 ;  /* 0x000000ffff1b7224 */ /* 0x000fe200078e0a1b */
[----:B------:R-:W-:Y:S01]  /*2360*/  IABS R86, R75 ;  /* 0x0000004b00567213 */ /* 0x000fe20000000000 */
[--C-:B------:R-:W-:Y:S02]  /*2370*/  @!P5 IMAD.IADD R76, R76, 0x1, -R23.reuse ;  /* 0x000000014c4cd824 */ /* 0x100fe400078e0a17 */
[----:B------:R-:W-:Y:S01]  /*2380*/  @!P3 IMAD.MOV R34, RZ, RZ, -R34 ;  /* 0x000000ffff22b224 */ /* 0x000fe200078e0a22 */
[----:B------:R-:W-:Y:S01]  /*2390*/  ISETP.GE.AND P3, PT, R31, RZ, PT ;  /* 0x000000ff1f00720c */ /* 0x000fe20003f66270 */
[----:B------:R-:W-:Y:S01]  /*23a0*/  @!P4 IMAD.IADD R78, R78, 0x1, -R23 ;  /* 0x000000014e4ec824 */ /* 0x000fe200078e0a17 */
[----:B------:R-:W-:Y:S01]  /*23b0*/  ISETP.GT.U32.AND P5, PT, R23, R76, PT ;  /* 0x0000004c1700720c */ /* 0x000fe20003fa4070 */
[----:B------:R-:W-:-:S03]  /*23c0*/  IMAD.HI.U32 R29, R24, R86, RZ ;  /* 0x00000056181d7227 */ /* 0x000fc600078e00ff */
[----:B------:R-:W-:Y:S01]  /*23d0*/  ISETP.GT.U32.AND P4, PT, R23, R78, PT ;  /* 0x0000004e1700720c */ /* 0x000fe20003f84070 */
[----:B------:R-:W-:Y:S01]  /*23e0*/  @!P1 IMAD.IADD R74, R74, 0x1, -R23 ;  /* 0x000000014a4a9824 */ /* 0x000fe200078e0a17 */
[----:B------:R-:W-:Y:S01]  /*23f0*/  ISETP.GE.AND P1, PT, R77, RZ, PT ;  /* 0x000000ff4d00720c */ /* 0x000fe20003f26270 */
[C---:B------:R-:W-:Y:S01]  /*2400*/  IMAD R84, R23.reuse, R27, R84 ;  /* 0x0000001b17547224 */ /* 0x040fe200078e0254 */
[----:B------:R-:W-:Y:S01]  /*2410*/  SHF.R.U32.HI R27, RZ, 0x9, R0 ;  /* 0x00000009ff1b7819 */ /* 0x000fe20000011600 */
[----:B------:R-:W-:Y:S01]  /*2420*/  IMAD.MOV R29, RZ, RZ, -R29 ;  /* 0x000000ffff1d7224 */ /* 0x000fe200078e0a1d */
[----:B------:R-:W-:Y:S01]  /*2430*/  LOP3.LUT R77, R26, 0x28, RZ, 0xfc, !PT ;  /* 0x000000281a4d7812 */ /* 0x000fe200078efcff */
[----:B------:R-:W-:Y:S01]  /*2440*/  @!P3 IMAD.MOV R74, RZ, RZ, -R74 ;  /* 0x000000ffff4ab224 */ /* 0x000fe200078e0a4a */
[C---:B------:R-:W-:Y:S01]  /*2450*/  ISETP.GT.U32.AND P3, PT, R23.reuse, R84, PT ;  /* 0x000000541700720c */ /* 0x040fe20003f64070 */
[----:B------:R-:W-:Y:S01]  /*2460*/  IMAD R86, R23, R29, R86 ;  /* 0x0000001d17567224 */ /* 0x000fe200078e0256 */
[----:B------:R-:W-:Y:S01]  /*2470*/  IABS R90, R77 ;  /* 0x0000004d005a7213 */ /* 0x000fe20000000000 */
[----:B------:R-:W-:Y:S01]  /*2480*/  @!P5 IMAD.IADD R76, R76, 0x1, -R23 ;  /* 0x000000014c4cd824 */ /* 0x000fe200078e0a17 */
[----:B------:R-:W-:Y:S01]  /*2490*/  ISETP.GE.AND P5, PT, R79, RZ, PT ;  /* 0x000000ff4f00720c */ /* 0x000fe20003fa6270 */
[----:B------:R-:W-:Y:S01]  /*24a0*/  IMAD.HI.U32 R31, R24, R88, RZ ;  /* 0x00000058181f7227 */ /* 0x000fe200078e00ff */
[----:B------:R-:W-:-:S03]  /*24b0*/  LOP3.LUT R79, R26, 0x2c, RZ, 0xfc, !PT ;  /* 0x0000002c1a4f7812 */ /* 0x000fc600078efcff */
[----:B------:R-:W-:Y:S01]  /*24c0*/  @!P4 IMAD.IADD R78, R78, 0x1, -R23 ;  /* 0x000000014e4ec824 */ /* 0x000fe200078e0a17 */
[C---:B------:R-:W-:Y:S01]  /*24d0*/  ISETP.GT.U32.AND P4, PT, R23.reuse, R86, PT ;  /* 0x000000561700720c */ /* 0x040fe20003f84070 */
[----:B------:R-:W-:Y:S01]  /*24e0*/  IMAD.MOV R31, RZ, RZ, -R31 ;  /* 0x000000ffff1f7224 */ /* 0x000fe200078e0a1f */
[----:B------:R-:W-:Y:S01]  /*24f0*/  IABS R92, R79 ;  /* 0x0000004f005c7213 */ /* 0x000fe20000000000 */
[----:B------:R-:W-:Y:S02]  /*2500*/  @!P3 IMAD.IADD R84, R84, 0x1, -R23 ;  /* 0x000000015454b824 */ /* 0x000fe400078e0a17 */
[----:B------:R-:W-:Y:S02]  /*2510*/  IMAD R88, R23, R31, R88 ;  /* 0x0000001f17587224 */ /* 0x000fe400078e0258 */
[----:B------:R-:W-:Y:S01]  /*2520*/  @!P1 IMAD.MOV R76, RZ, RZ, -R76 ;  /* 0x000000ffff4c9224 */ /* 0x000fe200078e0a4c */
[----:B------:R-:W-:Y:S01]  /*2530*/  LOP3.LUT P1, RZ, R27, 0x1, RZ, 0xc0, !PT ;  /* 0x000000011bff7812 */ /* 0x000fe2000782c0ff */
[----:B------:R-:W-:Y:S01]  /*2540*/  @!P5 IMAD.MOV R78, RZ, RZ, -R78 ;  /* 0x000000ffff4ed224 */ /* 0x000fe200078e0a4e */
[C---:B------:R-:W-:Y:S01]  /*2550*/  ISETP.GT.U32.AND P3, PT, R23.reuse, R84, PT ;  /* 0x000000541700720c */ /* 0x040fe20003f64070 */
[----:B------:R-:W-:Y:S01]  /*2560*/  IMAD.HI.U32 R27, R24, R90, RZ ;  /* 0x0000005a181b7227 */ /* 0x000fe200078e00ff */
[----:B------:R-:W-:-:S03]  /*2570*/  ISETP.GT.U32.AND P5, PT, R23, R88, PT ;  /* 0x000000581700720c */ /* 0x000fc60003fa4070 */
[----:B------:R-:W-:Y:S02]  /*2580*/  @!P4 IMAD.IADD R86, R86, 0x1, -R23 ;  /* 0x000000015656c824 */ /* 0x000fe400078e0a17 */
[----:B------:R-:W-:-:S03]  /*2590*/  IMAD.HI.U32 R29, R24, R92, RZ ;  /* 0x0000005c181d7227 */ /* 0x000fc600078e00ff */
[----:B------:R-:W-:Y:S01]  /*25a0*/  ISETP.GT.U32.AND P4, PT, R23, R86, PT ;  /* 0x000000561700720c */ /* 0x000fe20003f84070 */
[----:B------:R1:W-:Y:S01]  /*25b0*/  LDGSTS.E [R161+0x58], desc[UR16][R62.64], P1 ;  /* 0x000580003ea17fae */ /* 0x0003e200089a1010 */
[----:B------:R-:W-:Y:S01]  /*25c0*/  ISETP.GE.AND P1, PT, R35, RZ, PT ;  /* 0x000000ff2300720c */ /* 0x000fe20003f26270 */
[----:B------:R-:W-:Y:S02]  /*25d0*/  IMAD.MOV R27, RZ, RZ, -R27 ;  /* 0x000000ffff1b7224 */ /* 0x000fe400078e0a1b */
[--C-:B------:R-:W-:Y:S01]  /*25e0*/  @!P3 IMAD.IADD R84, R84, 0x1, -R23.reuse ;  /* 0x000000015454b824 */ /* 0x100fe200078e0a17 */
[----:B------:R-:W-:Y:S01]  /*25f0*/  ISETP.GE.AND P3, PT, R75, RZ, PT ;  /* 0x000000ff4b00720c */ /* 0x000fe20003f66270 */
[----:B------:R-:W-:Y:S01]  /*2600*/  @!P5 IMAD.IADD R88, R88, 0x1, -R23 ;  /* 0x000000015858d824 */ /* 0x000fe200078e0a17 */
[----:B------:R-:W-:Y:S01]  /*2610*/  LOP3.LUT R75, R26, 0x3c, RZ, 0xfc, !PT ;  /* 0x0000003c1a4b7812 */ /* 0x000fe200078efcff */
[----:B------:R-:W-:-:S03]  /*2620*/  IMAD.HI.U32 R31, R24, R94, RZ ;  /* 0x0000005e181f7227 */ /* 0x000fc600078e00ff */
[C---:B------:R-:W-:Y:S01]  /*2630*/  ISETP.GT.U32.AND P5, PT, R23.reuse, R88, PT ;  /* 0x000000581700720c */ /* 0x040fe20003fa4070 */
[----:B------:R-:W-:Y:S01]  /*2640*/  IMAD.MOV R29, RZ, RZ, -R29 ;  /* 0x000000ffff1d7224 */ /* 0x000fe200078e0a1d */
[----:B------:R-:W-:Y:S01]  /*2650*/  IABS R35, R75 ;  /* 0x0000004b00237213 */ /* 0x000fe20000000000 */
[C---:B------:R-:W-:Y:S01]  /*2660*/  IMAD R90, R23.reuse, R27, R90 ;  /* 0x0000001b175a7224 */ /* 0x040fe200078e025a */
[----:B------:R-:W-:Y:S01]  /*2670*/  SHF.R.U32.HI R27, RZ, 0x8, R0 ;  /* 0x00000008ff1b7819 */ /* 0x000fe20000011600 */
[----:B------:R-:W-:Y:S02]  /*2680*/  IMAD.MOV R31, RZ, RZ, -R31 ;  /* 0x000000ffff1f7224 */ /* 0x000fe400078e0a1f */
[C---:B------:R-:W-:Y:S01]  /*2690*/  IMAD R92, R23.reuse, R29, R92 ;  /* 0x0000001d175c7224 */ /* 0x040fe200078e025c */
[----:B------:R-:W-:Y:S01]  /*26a0*/  IABS R29, R89 ;  /* 0x00000059001d7213 */ /* 0x000fe20000000000 */
[--C-:B------:R-:W-:Y:S01]  /*26b0*/  @!P4 IMAD.IADD R86, R86, 0x1, -R23.reuse ;  /* 0x000000015656c824 */ /* 0x100fe200078e0a17 */
[C---:B------:R-:W-:Y:S01]  /*26c0*/  ISETP.GT.U32.AND P4, PT, R23.reuse, R90, PT ;  /* 0x0000005a1700720c */ /* 0x040fe20003f84070 */
[C---:B------:R-:W-:Y:S01]  /*26d0*/  IMAD R94, R23.reuse, R31, R94 ;  /* 0x0000001f175e7224 */ /* 0x040fe200078e025e */
[----:B------:R-:W-:Y:S01]  /*26e0*/  IABS R31, R91 ;  /* 0x0000005b001f7213 */ /* 0x000fe20000000000 */
[----:B------:R-:W-:Y:S01]  /*26f0*/  @!P1 IMAD.MOV R84, RZ, RZ, -R84 ;  /* 0x000000ffff549224 */ /* 0x000fe200078e0a54 */
[C---:B------:R-:W-:Y:S01]  /*2700*/  ISETP.GT.U32.AND P1, PT, R23.reuse, R92, PT ;  /* 0x0000005c1700720c */ /* 0x040fe20003f24070 */
[----:B------:R-:W-:Y:S01]  /*2710*/  @!P3 IMAD.MOV R86, RZ, RZ, -R86 ;  /* 0x000000ffff56b224 */ /* 0x000fe200078e0a56 */
[----:B------:R-:W-:Y:S01]  /*2720*/  ISETP.GT.U32.AND P3, PT, R23, R94, PT ;  /* 0x0000005e1700720c */ /* 0x000fe20003f64070 */
[----:B------:R-:W-:Y:S01]  /*2730*/  @!P5 IMAD.IADD R88, R88, 0x1, -R23 ;  /* 0x000000015858d824 */ /* 0x000fe200078e0a17 */
[----:B------:R-:W-:Y:S01]  /*2740*/  LOP3.LUT P5, RZ, R27, 0x1, RZ, 0xc0, !PT ;  /* 0x000000011bff7812 */ /* 0x000fe200078ac0ff */
[----:B------:R-:W-:-:S04]  /*2750*/  IMAD.HI.U32 R26, R24, R29, RZ ;  /* 0x0000001d181a7227 */ /* 0x000fc800078e00ff */
[--C-:B------:R-:W-:Y:S01]  /*2760*/  @!P4 IMAD.IADD R90, R90, 0x1, -R23.reuse ;  /* 0x000000015a5ac824 */ /* 0x100fe200078e0a17 */
[----:B------:R-:W-:Y:S01]  /*2770*/  ISETP.GE.AND P4, PT, R85, RZ, PT ;  /* 0x000000ff5500720c */ /* 0x000fe20003f86270 */
[----:B------:R-:W-:Y:S02]  /*2780*/  IMAD.MOV R96, RZ, RZ, -R26 ;  /* 0x000000ffff607224 */ /* 0x000fe400078e0a1a */
[--C-:B------:R-:W-:Y:S01]  /*2790*/  @!P1 IMAD.IADD R92, R92, 0x1, -R23.reuse ;  /* 0x000000015c5c9824 */ /* 0x100fe200078e0a17 */
[C---:B------:R-:W-:Y:S01]  /*27a0*/  ISETP.GT.U32.AND P1, PT, R23.reuse, R90, PT ;  /* 0x0000005a1700720c */ /* 0x040fe20003f24070 */
[----:B------:R-:W-:Y:S02]  /*27b0*/  @!P3 IMAD.IADD R94, R94, 0x1, -R23 ;  /* 0x000000015e5eb824 */ /* 0x000fe400078e0a17 */
[----:B------:R1:W-:Y:S01]  /*27c0*/  LDGSTS.E [R161+0x5c], desc[UR16][R64.64], P5 ;  /* 0x0005c00040a17fae */ /* 0x0003e2000a9a1010 */
[C---:B------:R-:W-:Y:S01]  /*27d0*/  ISETP.GT.U32.AND P3, PT, R23.reuse, R92, PT ;  /* 0x0000005c1700720c */ /* 0x040fe20003f64070 */
[----:B------:R-:W-:Y:S01]  /*27e0*/  IMAD.HI.U32 R26, R24, R31, RZ ;  /* 0x0000001f181a7227 */ /* 0x000fe200078e00ff */
[----:B------:R-:W-:-:S03]  /*27f0*/  ISETP.GT.U32.AND P5, PT, R23, R94, PT ;  /* 0x0000005e1700720c */ /* 0x000fc60003fa4070 */
[----:B------:R-:W-:Y:S01]  /*2800*/  @!P4 IMAD.MOV R88, RZ, RZ, -R88 ;  /* 0x000000ffff58c224 */ /* 0x000fe200078e0a58 */
[----:B------:R-:W-:Y:S01]  /*2810*/  ISETP.GE.AND P4, PT, R77, RZ, PT ;  /* 0x000000ff4d00720c */ /* 0x000fe20003f86270 */
[----:B------:R-:W-:-:S04]  /*2820*/  IMAD.HI.U32 R27, R24, R35, RZ ;  /* 0x00000023181b7227 */ /* 0x000fc800078e00ff */
[----:B------:R-:W-:Y:S01]  /*2830*/  @!P1 IMAD.IADD R90, R90, 0x1, -R23 ;  /* 0x000000015a5a9824 */ /* 0x000fe200078e0a17 */
[----:B------:R-:W-:Y:S01]  /*2840*/  ISETP.GE.AND P1, PT, R79, RZ, PT ;  /* 0x000000ff4f00720c */ /* 0x000fe20003f26270 */
[----:B------:R-:W-:Y:S02]  /*2850*/  IMAD.MOV R26, RZ, RZ, -R26 ;  /* 0x000000ffff1a7224 */ /* 0x000fe400078e0a1a */
[C---:B------:R-:W-:Y:S01]  /*2860*/  IMAD R24, R23.reuse, R96, R29 ;  /* 0x0000006017187224 */ /* 0x040fe200078e021d */
[--C-:B------:R-:W-:Y:S01]  /*2870*/  SHF.R.U32.HI R29, RZ, 0x5, R0.reuse ;  /* 0x00000005ff1d7819 */ /* 0x100fe20000011600 */
[----:B------:R-:W-:Y:S01]  /*2880*/  IMAD.MOV R96, RZ, RZ, -R27 ;  /* 0x000000ffff607224 */ /* 0x000fe200078e0a1b */
[----:B------:R-:W-:Y:S01]  /*2890*/  SHF.R.U32.HI R27, RZ, 0x7, R0 ;  /* 0x00000007ff1b7819 */ /* 0x000fe20000011600 */
[C---:B------:R-:W-:Y:S02]  /*28a0*/  IMAD R26, R23.reuse, R26, R31 ;  /* 0x0000001a171a7224 */ /* 0x040fe400078e021f */
[--C-:B------:R-:W-:Y:S01]  /*28b0*/  @!P5 IMAD.IADD R94, R94, 0x1, -R23.reuse ;  /* 0x000000015e5ed824 */ /* 0x100fe200078e0a17 */
[----:B------:R-:W-:Y:S01]  /*28c0*/  ISETP.GT.U32.AND P5, PT, R23, R24, PT ;  /* 0x000000181700720c */ /* 0x000fe20003fa4070 */
[----:B------:R-:W-:Y:S01]  /*28d0*/  @!P3 IMAD.IADD R92, R92, 0x1, -R23 ;  /* 0x000000015c5cb824 */ /* 0x000fe200078e0a17 */
[----:B------:R-:W-:Y:S01]  /*28e0*/  ISETP.GE.AND P3, PT, R87, RZ, PT ;  /* 0x000000ff5700720c */ /* 0x000fe20003f66270 */
[----:B------:R-:W-:-:S02]  /*28f0*/  IMAD R96, R23, R96, R35 ;  /* 0x0000006017607224 */ /* 0x000fc400078e0223 */
[----:B------:R-:W-:Y:S01]  /*2900*/  @!P4 IMAD.MOV R90, RZ, RZ, -R90 ;  /* 0x000000ffff5ac224 */ /* 0x000fe200078e0a5a */
[C---:B------:R-:W-:Y:S01]  /*2910*/  ISETP.GT.U32.AND P4, PT, R23.reuse, R26, PT ;  /* 0x0000001a1700720c */ /* 0x040fe20003f84070 */
[----:B------:R-:W-:Y:S01]  /*2920*/  @!P1 IMAD.MOV R92, RZ, RZ, -R92 ;  /* 0x000000ffff5c9224 */ /* 0x000fe200078e0a5c */
[----:B------:R-:W-:Y:S01]  /*2930*/  ISETP.GT.U32.AND P1, PT, R23, R96, PT ;  /* 0x000000601700720c */ /* 0x000fe20003f24070 */
[C---:B------:R-:W-:Y:S02]  /*2940*/  VIADD R31, R143.reuse, 0xffffffc6 ;  /* 0xffffffc68f1f7836 */ /* 0x040fe40000000000 */
[----:B------:R-:W-:Y:S02]  /*2950*/  VIADD R35, R143, 0xffffffdc ;  /* 0xffffffdc8f237836 */ /* 0x000fe40000000000 */
[--C-:B------:R-:W-:Y:S02]  /*2960*/  @!P5 IMAD.IADD R24, R24, 0x1, -R23.reuse ;  /* 0x000000011818d824 */ /* 0x100fe400078e0a17 */
[----:B------:R-:W-:Y:S01]  /*2970*/  @!P3 IMAD.MOV R94, RZ, RZ, -R94 ;  /* 0x000000ffff5eb224 */ /* 0x000fe200078e0a5e */
[----:B------:R-:W-:Y:S01]  /*2980*/  LOP3.LUT P3, RZ, R27, 0x1, RZ, 0xc0, !PT ;  /* 0x000000011bff7812 */ /* 0x000fe2000786c0ff */
[----:B------:R-:W-:Y:S01]  /*2990*/  VIADD R77, R143, 0xffffffde ;  /* 0xffffffde8f4d7836 */ /* 0x000fe20000000000 */
[----:B------:R-:W-:Y:S01]  /*29a0*/  ISETP.GT.U32.AND P5, PT, R23, R24, PT ;  /* 0x000000181700720c */ /* 0x000fe20003fa4070 */
[--C-:B------:R-:W-:Y:S01]  /*29b0*/  @!P4 IMAD.IADD R26, R26, 0x1, -R23.reuse ;  /* 0x000000011a1ac824 */ /* 0x100fe200078e0a17 */
[----:B------:R-:W-:Y:S01]  /*29c0*/  ISETP.GE.AND P4, PT, R89, RZ, PT ;  /* 0x000000ff5900720c */ /* 0x000fe20003f86270 */
[----:B------:R-:W-:Y:S01]  /*29d0*/  @!P1 IMAD.IADD R96, R96, 0x1, -R23 ;  /* 0x0000000160609824 */ /* 0x000fe200078e0a17 */
[----:B------:R-:W-:Y:S01]  /*29e0*/  SHF.R.U32.HI R27, RZ, 0x6, R0 ;  /* 0x00000006ff1b7819 */ /* 0x000fe20000011600 */
[----:B------:R-:W-:Y:S01]  /*29f0*/  VIADD R85, R143, 0xffffffd4 ;  /* 0xffffffd48f557836 */ /* 0x000fe20000000000 */
[----:B------:R-:W-:Y:S01]  /*2a00*/  ISETP.GT.U32.AND P1, PT, R23, R26, PT ;  /* 0x0000001a1700720c */ /* 0x000fe20003f24070 */
[----:B------:R-:W-:-:S02]  /*2a10*/  VIADD R87, R143, 0xffffffd6 ;  /* 0xffffffd68f577836 */ /* 0x000fc40000000000 */
[----:B---3--:R-:W-:Y:S02]  /*2a20*/  IMAD.WIDE R46, R171, 0x4, R46 ;  /* 0x00000004ab2e7825 */ /* 0x008fe400078e022e */
[----:B------:R3:W-:Y:S01]  /*2a30*/  LDGSTS.E [R161+0x60], desc[UR16][R66.64], P3 ;  /* 0x0006000042a17fae */ /* 0x0007e200099a1010 */
[----:B------:R-:W-:Y:S01]  /*2a40*/  ISETP.GT.U32.AND P3, PT, R23, R96, PT ;  /* 0x000000601700720c */ /* 0x000fe20003f64070 */
[----:B------:R-:W-:Y:S01]  /*2a50*/  @!P5 IMAD.IADD R24, R24, 0x1, -R23 ;  /* 0x000000011818d824 */ /* 0x000fe200078e0a17 */
[----:B------:R-:W-:Y:S01]  /*2a60*/  LOP3.LUT P5, RZ, R27, 0x1, RZ, 0xc0, !PT ;  /* 0x000000011bff7812 */ /* 0x000fe200078ac0ff */
[----:B----4-:R-:W-:Y:S01]  /*2a70*/  IMAD.WIDE R48, R171, 0x4, R48 ;  /* 0x00000004ab307825 */ /* 0x010fe200078e0230 */
[----:B------:R-:W-:-:S03]  /*2a80*/  SHF.R.U32.HI R27, RZ, 0x3, R0 ;  /* 0x00000003ff1b7819 */ /* 0x000fc60000011600 */
[--C-:B------:R-:W-:Y:S01]  /*2a90*/  @!P1 IMAD.IADD R26, R26, 0x1, -R23.reuse ;  /* 0x000000011a1a9824 */ /* 0x100fe200078e0a17 */
[----:B------:R-:W-:Y:S01]  /*2aa0*/  ISETP.GE.AND P1, PT, R75, RZ, PT ;  /* 0x000000ff4b00720c */ /* 0x000fe20003f26270 */
[----:B------:R-:W-:Y:S01]  /*2ab0*/  @!P4 IMAD.MOV R24, RZ, RZ, -R24 ;  /* 0x000000ffff18c224 */ /* 0x000fe200078e0a18 */
[----:B------:R-:W-:Y:S01]  /*2ac0*/  ISETP.GE.AND P4, PT, R91, RZ, PT ;  /* 0x000000ff5b00720c */ /* 0x000fe20003f86270 */
[----:B------:R-:W-:Y:S02]  /*2ad0*/  VIADD R75, R143, 0xffffffdf ;  /* 0xffffffdf8f4b7836 */ /* 0x000fe40000000000 */
[----:B------:R-:W-:Y:S01]  /*2ae0*/  @!P3 IMAD.IADD R96, R96, 0x1, -R23 ;  /* 0x000000016060b824 */ /* 0x000fe200078e0a17 */
[----:B------:R-:W-:Y:S01]  /*2af0*/  LOP3.LUT P3, RZ, R27, 0x1, RZ, 0xc0, !PT ;  /* 0x000000011bff7812 */ /* 0x000fe2000786c0ff */
[----:B------:R4:W-:Y:S01]  /*2b00*/  LDGSTS.E [R161+0x64], desc[UR16][R68.64], P5 ;  /* 0x0006400044a17fae */ /* 0x0009e2000a9a1010 */
[----:B------:R-:W-:Y:S01]  /*2b10*/  SHF.R.U32.HI R27, RZ, 0x4, R0 ;  /* 0x00000004ff1b7819 */ /* 0x000fe20000011600 */
[----:B------:R-:W-:Y:S01]  /*2b20*/  VIADD R91, R143, 0xffffffd2 ;  /* 0xffffffd28f5b7836 */ /* 0x000fe20000000000 */
[----:B------:R-:W-:Y:S01]  /*2b30*/  ISETP.NE.AND P5, PT, R33, RZ, PT ;  /* 0x000000ff2100720c */ /* 0x000fe20003fa5270 */
[----:B-----5:R-:W-:Y:S01]  /*2b40*/  IMAD.WIDE R50, R171, 0x4, R50 ;  /* 0x00000004ab327825 */ /* 0x020fe200078e0232 */
[----:B------:R-:W-:-:S03]  /*2b50*/  LOP3.LUT R23, RZ, R33, RZ, 0x33, !PT ;  /* 0x00000021ff177212 */ /* 0x000fc600078e33ff */
[----:B------:R-:W-:Y:S01]  /*2b60*/  @!P1 IMAD.MOV R96, RZ, RZ, -R96 ;  /* 0x000000ffff609224 */ /* 0x000fe200078e0a60 */
[----:B------:R-:W-:Y:S01]  /*2b70*/  LOP3.LUT P1, RZ, R29, 0x1, RZ, 0xc0, !PT ;  /* 0x000000011dff7812 */ /* 0x000fe2000782c0ff */
[----:B------:R-:W-:Y:S01]  /*2b80*/  @!P4 IMAD.MOV R26, RZ, RZ, -R26 ;  /* 0x000000ffff1ac224 */ /* 0x000fe200078e0a1a */
[----:B------:R-:W-:Y:S01]  /*2b90*/  LOP3.LUT P4, RZ, R27, 0x1, RZ, 0xc0, !PT ;  /* 0x000000011bff7812 */ /* 0x000fe2000788c0ff */
[----:B------:R-:W-:Y:S01]  /*2ba0*/  IMAD.WIDE R52, R171, 0x4, R52 ;  /* 0x00000004ab347825 */ /* 0x000fe200078e0234 */
[C---:B------:R-:W-:Y:S02]  /*2bb0*/  SEL R188, R23.reuse, R28, !P5 ;  /* 0x0000001c17bc7207 */ /* 0x040fe40006800000 */
[----:B------:R-:W-:Y:S01]  /*2bc0*/  SEL R190, R23, R30, !P5 ;  /* 0x0000001e17be7207 */ /* 0x000fe20006800000 */
[----:B------:R-:W-:Y:S01]  /*2bd0*/  VIADD R30, R143, 0xffffffcb ;  /* 0xffffffcb8f1e7836 */ /* 0x000fe20000000000 */
[----:B------:R-:W-:Y:S01]  /*2be0*/  SEL R192, R23, R32, !P5 ;  /* 0x0000002017c07207 */ /* 0x000fe20006800000 */
[----:B------:R-:W-:Y:S01]  /*2bf0*/  VIADD R32, R143, 0xffffffc7 ;  /* 0xffffffc78f207836 */ /* 0x000fe20000000000 */
[C---:B------:R-:W-:Y:S01]  /*2c00*/  SEL R194, R23.reuse, R34, !P5 ;  /* 0x0000002217c27207 */ /* 0x040fe20006800000 */
[----:B--2---:R-:W-:Y:S01]  /*2c10*/  IMAD R188, R188, UR4, RZ ;  /* 0x00000004bcbc7c24 */ /* 0x004fe2000f8e02ff */
[C---:B------:R-:W-:Y:S01]  /*2c20*/  SEL R196, R23.reuse, R74, !P5 ;  /* 0x0000004a17c47207 */ /* 0x040fe20006800000 */
[----:B------:R2:W-:Y:S01]  /*2c30*/  LDGSTS.E [R161+0x68], desc[UR16][R70.64], P1 ;  /* 0x0006800046a17fae */ /* 0x0005e200089a1010 */
[----:B------:R-:W-:Y:S01]  /*2c40*/  SEL R198, R23, R76, !P5 ;  /* 0x0000004c17c67207 */ /* 0x000fe20006800000 */
[----:B------:R-:W-:Y:S01]  /*2c50*/  VIADD R74, R143, 0xffffffc3 ;  /* 0xffffffc38f4a7836 */ /* 0x000fe20000000000 */
[C---:B------:R-:W-:Y:S01]  /*2c60*/  SEL R200, R23.reuse, R78, !P5 ;  /* 0x0000004e17c87207 */ /* 0x040fe20006800000 */
[----:B------:R5:W-:Y:S01]  /*2c70*/  LDGSTS.E [R161+0x6c], desc[UR16][R72.64], P4 ;  /* 0x0006c00048a17fae */ /* 0x000be2000a1a1010 */
[C---:B------:R-:W-:Y:S01]  /*2c80*/  SEL R202, R23.reuse, R84, !P5 ;  /* 0x0000005417ca7207 */ /* 0x040fe20006800000 */
[----:B------:R-:W-:Y:S01]  /*2c90*/  IMAD R192, R192, UR4, RZ ;  /* 0x00000004c0c07c24 */ /* 0x000fe2000f8e02ff */
[C---:B------:R-:W-:Y:S01]  /*2ca0*/  SEL R204, R23.reuse, R86, !P5 ;  /* 0x0000005617cc7207 */ /* 0x040fe20006800000 */
[----:B------:R1:W-:Y:S01]  /*2cb0*/  LDGSTS.E [R161+0x70], desc[UR16][R80.64], P3 ;  /* 0x0007000050a17fae */ /* 0x0003e200099a1010 */
[C---:B------:R-:W-:Y:S01]  /*2cc0*/  SEL R212, R23.reuse, R88, !P5 ;  /* 0x0000005817d47207 */ /* 0x040fe20006800000 */
[----:B------:R-:W-:Y:S01]  /*2cd0*/  IMAD R196, R196, UR4, RZ ;  /* 0x00000004c4c47c24 */ /* 0x000fe2000f8e02ff */
[C---:B------:R-:W-:Y:S01]  /*2ce0*/  SEL R206, R23.reuse, R90, !P5 ;  /* 0x0000005a17ce7207 */ /* 0x040fe20006800000 */
[----:B------:R-:W-:Y:S01]  /*2cf0*/  IMAD R200, R200, UR4, RZ ;  /* 0x00000004c8c87c24 */ /* 0x000fe2000f8e02ff */
[----:B------:R-:W-:Y:S01]  /*2d00*/  SEL R214, R23, R92, !P5 ;  /* 0x0000005c17d67207 */ /* 0x000fe20006800000 */
[----:B------:R-:W-:Y:S01]  /*2d10*/  VIADD R92, R143, 0xffffffda ;  /* 0xffffffda8f5c7836 */ /* 0x000fe20000000000 */
[C---:B------:R-:W-:Y:S01]  /*2d20*/  SEL R208, R23.reuse, R94, !P5 ;  /* 0x0000005e17d07207 */ /* 0x040fe20006800000 */
[----:B------:R-:W-:Y:S01]  /*2d30*/  IMAD R204, R204, UR4, RZ ;  /* 0x00000004cccc7c24 */ /* 0x000fe2000f8e02ff */
[----:B------:R-:W-:Y:S01]  /*2d40*/  SEL R216, R23, R24, !P5 ;  /* 0x0000001817d87207 */ /* 0x000fe20006800000 */
[----:B------:R-:W-:Y:S01]  /*2d50*/  VIADD R24, R143, 0xffffffce ;  /* 0xffffffce8f187836 */ /* 0x000fe20000000000 */
[C---:B------:R-:W-:Y:S01]  /*2d60*/  SEL R210, R23.reuse, R26, !P5 ;  /* 0x0000001a17d27207 */ /* 0x040fe20006800000 */
[----:B------:R-:W-:Y:S01]  /*2d70*/  IMAD R206, R206, UR4, RZ ;  /* 0x00000004cece7c24 */ /* 0x000fe2000f8e02ff */
[----:B------:R-:W-:Y:S01]  /*2d80*/  SEL R218, R23, R96, !P5 ;  /* 0x0000006017da7207 */ /* 0x000fe20006800000 */
[C---:B------:R-:W-:Y:S01]  /*2d90*/  VIADD R23, R143.reuse, 0xffffffcc ;  /* 0xffffffcc8f177836 */ /* 0x040fe20000000000 */
[----:B------:R-:W-:Y:S01]  /*2da0*/  ISETP.GE.U32.AND P3, PT, R24, 0x7fffffaf, PT ;  /* 0x7fffffaf1800780c */ /* 0x000fe20003f66070 */
[----:B------:R-:W-:Y:S01]  /*2db0*/  VIADD R24, R143, 0xffffffc8 ;  /* 0xffffffc88f187836 */ /* 0x000fe20000000000 */
[----:B------:R-:W-:Y:S01]  /*2dc0*/  ISETP.GE.AND P1, PT, R122, R25, PT ;  /* 0x000000197a00720c */ /* 0x000fe20003f26270 */
[----:B------:R-:W-:Y:S01]  /*2dd0*/  IMAD R208, R208, UR4, RZ ;  /* 0x00000004d0d07c24 */ /* 0x000fe2000f8e02ff */
[----:B------:R-:W-:Y:S01]  /*2de0*/  ISETP.GE.U32.AND P4, PT, R23, 0x7fffffad, PT ;  /* 0x7fffffad1700780c */ /* 0x000fe20003f86070 */
[----:B------:R-:W-:Y:S01]  /*2df0*/  VIADD R23, R143, 0xffffffcd ;  /* 0xffffffcd8f177836 */ /* 0x000fe20000000000 */
[----:B------:R-:W-:Y:S01]  /*2e00*/  SEL R25, RZ, 0x4, P3 ;  /* 0x00000004ff197807 */ /* 0x000fe20001800000 */
[----:B------:R-:W-:Y:S01]  /*2e10*/  IMAD R210, R210, UR4, RZ ;  /* 0x00000004d2d27c24 */ /* 0x000fe2000f8e02ff */
[----:B------:R-:W-:Y:S01]  /*2e20*/  SEL R27, RZ, 0x1, P4 ;  /* 0x00000001ff1b7807 */ /* 0x000fe20002000000 */
[----:B------:R-:W-:Y:S01]  /*2e30*/  IMAD R190, R190, UR4, RZ ;  /* 0x00000004bebe7c24 */ /* 0x000fe2000f8e02ff */
[----:B------:R-:W-:Y:S01]  /*2e40*/  ISETP.GE.U32.AND P5, PT, R23, 0x7fffffae, PT ;  /* 0x7fffffae1700780c */ /* 0x000fe20003fa6070 */
[----:B------:R-:W-:-:S02]  /*2e50*/  VIADD R23, R143, 0xffffffcf ;  /* 0xffffffcf8f177836 */ /* 0x000fc40000000000 */
[----:B------:R-:W-:Y:S01]  /*2e60*/  IMAD R194, R194, UR4, RZ ;  /* 0x00000004c2c27c24 */ /* 0x000fe2000f8e02ff */
[----:B------:R-:W-:Y:S01]  /*2e70*/  SEL R28, RZ, 0x1fffe, P5 ;  /* 0x0001fffeff1c7807 */ /* 0x000fe20002800000 */
[----:B------:R-:W-:Y:S01]  /*2e80*/  IMAD R198, R198, UR4, RZ ;  /* 0x00000004c6c67c24 */ /* 0x000fe2000f8e02ff */
[----:B------:R-:W-:Y:S01]  /*2e90*/  ISETP.GE.U32.AND P4, PT, R23, 0x7fffffb0, PT ;  /* 0x7fffffb01700780c */ /* 0x000fe20003f86070 */
[C---:B------:R-:W-:Y:S01]  /*2ea0*/  VIADD R23, R143.reuse, 0xffffffc9 ;  /* 0xffffffc98f177836 */ /* 0x040fe20000000000 */
[----:B------:R-:W-:Y:S01]  /*2eb0*/  ISETP.GE.U32.AND P5, PT, R24, 0x7fffffa9, PT ;  /* 0x7fffffa91800780c */ /* 0x000fe20003fa6070 */
[----:B------:R-:W-:Y:S01]  /*2ec0*/  VIADD R24, R143, 0xffffffca ;  /* 0xffffffca8f187836 */ /* 0x000fe20000000000 */
[----:B------:R-:W-:Y:S01]  /*2ed0*/  SEL R26, RZ, 0x7fff8, P4 ;  /* 0x0007fff8ff1a7807 */ /* 0x000fe20002000000 */
[----:B------:R-:W-:Y:S01]  /*2ee0*/  IMAD.IADD R27, R27, 0x1, R28 ;  /* 0x000000011b1b7824 */ /* 0x000fe200078e021c */
[----:B------:R-:W-:Y:S01]  /*2ef0*/  ISETP.GE.U32.AND P3, PT, R23, 0x7fffffaa, PT ;  /* 0x7fffffaa1700780c */ /* 0x000fe20003f66070 */
[C---:B------:R-:W-:Y:S01]  /*2f00*/  VIADD R23, R143.reuse, 0xffffffc4 ;  /* 0xffffffc48f177836 */ /* 0x040fe20000000000 */
[----:B------:R-:W-:Y:S01]  /*2f10*/  ISETP.GE.U32.AND P4, PT, R24, 0x7fffffab, PT ;  /* 0x7fffffab1800780c */ /* 0x000fe20003f86070 */
[----:B------:R-:W-:Y:S01]  /*2f20*/  VIADD R24, R143, 0xffffffc5 ;  /* 0xffffffc58f187836 */ /* 0x000fe20000000000 */
[----:B------:R-:W-:Y:S01]  /*2f30*/  SEL R29, RZ, 0x1, P5 ;  /* 0x00000001ff1d7807 */ /* 0x000fe20002800000 */
[----:B------:R-:W-:Y:S01]  /*2f40*/  IMAD R202, R202, UR4, RZ ;  /* 0x00000004caca7c24 */ /* 0x000fe2000f8e02ff */
[----:B------:R-:W-:Y:S01]  /*2f50*/  ISETP.GE.U32.AND P5, PT, R30, 0x7fffffac, PT ;  /* 0x7fffffac1e00780c */ /* 0x000fe20003fa6070 */
[----:B------:R-:W-:Y:S01]  /*2f60*/  IMAD R212, R212, UR4, RZ ;  /* 0x00000004d4d47c24 */ /* 0x000fe2000f8e02ff */
[----:B------:R-:W-:Y:S01]  /*2f70*/  SEL R30, RZ, 0x1fffe, P3 ;  /* 0x0001fffeff1e7807 */ /* 0x000fe20001800000 */
[----:B------:R-:W-:Y:S01]  /*2f80*/  IMAD R214, R214, UR4, RZ ;  /* 0x00000004d6d67c24 */ /* 0x000fe2000f8e02ff */
[----:B------:R-:W-:Y:S01]  /*2f90*/  ISETP.GE.U32.AND P3, PT, R23, 0x7fffffa5, PT ;  /* 0x7fffffa51700780c */ /* 0x000fe20003f66070 */
[----:B------:R-:W-:Y:S01]  /*2fa0*/  IMAD R216, R216, UR4, RZ ;  /* 0x00000004d8d87c24 */ /* 0x000fe2000f8e02ff */
[----:B------:R-:W-:Y:S01]  /*2fb0*/  SEL R23, RZ, 0x4, P4 ;  /* 0x00000004ff177807 */ /* 0x000fe20002000000 */
[----:B------:R-:W-:Y:S01]  /*2fc0*/  IMAD.IADD R29, R29, 0x1, R30 ;  /* 0x000000011d1d7824 */ /* 0x000fe200078e021e */
[----:B------:R-:W-:Y:S01]  /*2fd0*/  ISETP.GE.U32.AND P4, PT, R24, 0x7fffffa6, PT ;  /* 0x7fffffa61800780c */ /* 0x000fe20003f86070 */
[----:B------:R-:W-:Y:S01]  /*2fe0*/  IMAD R218, R218, UR4, RZ ;  /* 0x00000004dada7c24 */ /* 0x000fe2000f8e02ff */
[----:B------:R-:W-:Y:S01]  /*2ff0*/  SEL R24, RZ, 0x7fff8, P5 ;  /* 0x0007fff8ff187807 */ /* 0x000fe20002800000 */
[----:B------:R-:W-:Y:S01]  /*3000*/  IMAD.WIDE R54, R171, 0x4, R54 ;  /* 0x00000004ab367825 */ /* 0x000fe200078e0236 */
[----:B------:R-:W-:-:S02]  /*3010*/  ISETP.GE.U32.AND P5, PT, R31, 0x7fffffa7, PT ;  /* 0x7fffffa71f00780c */ /* 0x000fc40003fa6070 */
[----:B------:R-:W-:Y:S01]  /*3020*/  SEL R33, RZ, 0x1, P3 ;  /* 0x00000001ff217807 */ /* 0x000fe20001800000 */
[C---:B------:R-:W-:Y:S01]  /*3030*/  VIADD R31, R143.reuse, 0xffffffc1 ;  /* 0xffffffc18f1f7836 */ /* 0x040fe20000000000 */
[----:B------:R-:W-:Y:S01]  /*3040*/  ISETP.GE.U32.AND P3, PT, R32, 0x7fffffa8, PT ;  /* 0x7fffffa82000780c */ /* 0x000fe20003f66070 */
[----:B------:R-:W-:Y:S01]  /*3050*/  VIADD R32, R143, 0xffffffc2 ;  /* 0xffffffc28f207836 */ /* 0x000fe20000000000 */
[----:B------:R-:W-:Y:S01]  /*3060*/  SEL R34, RZ, 0x1fffe, P4 ;  /* 0x0001fffeff227807 */ /* 0x000fe20002000000 */
[----:B------:R-:W-:Y:S01]  /*3070*/  IMAD.WIDE R56, R171, 0x4, R56 ;  /* 0x00000004ab387825 */ /* 0x000fe200078e0238 */
[----:B------:R-:W-:Y:S02]  /*3080*/  ISETP.GE.U32.AND P4, PT, R31, 0x7fffffa2, PT ;  /* 0x7fffffa21f00780c */ /* 0x000fe40003f86070 */
[----:B------:R-:W-:Y:S01]  /*3090*/  SEL R31, RZ, 0x4, P5 ;  /* 0x00000004ff1f7807 */ /* 0x000fe20002800000 */
[----:B------:R-:W-:Y:S01]  /*30a0*/  IMAD.IADD R33, R33, 0x1, R34 ;  /* 0x0000000121217824 */ /* 0x000fe200078e0222 */
[----:B------:R-:W-:Y:S01]  /*30b0*/  ISETP.GE.U32.AND P5, PT, R32, 0x7fffffa3, PT ;  /* 0x7fffffa32000780c */ /* 0x000fe20003fa6070 */
[----:B-1----:R-:W-:Y:S01]  /*30c0*/  IMAD.WIDE R58, R171, 0x4, R58 ;  /* 0x00000004ab3a7825 */ /* 0x002fe200078e023a */
[----:B------:R-:W-:-:S02]  /*30d0*/  SEL R32, RZ, 0x7fff8, P3 ;  /* 0x0007fff8ff207807 */ /* 0x000fc40001800000 */
[----:B------:R-:W-:Y:S01]  /*30e0*/  ISETP.GE.U32.AND P3, PT, R74, 0x7fffffa4, PT ;  /* 0x7fffffa44a00780c */ /* 0x000fe20003f66070 */
[----:B------:R-:W-:Y:S01]  /*30f0*/  VIADD R74, R143, 0xffffffdd ;  /* 0xffffffdd8f4a7836 */ /* 0x000fe20000000000 */
[----:B------:R-:W-:Y:S01]  /*3100*/  SEL R76, RZ, 0x1fffe, P4 ;  /* 0x0001fffeff4c7807 */ /* 0x000fe20002000000 */
[----:B------:R-:W-:Y:S01]  /*3110*/  IMAD.WIDE R60, R171, 0x4, R60 ;  /* 0x00000004ab3c7825 */ /* 0x000fe200078e023c */
[----:B------:R-:W-:Y:S02]  /*3120*/  ISETP.GE.U32.AND P4, PT, R35, 0x7fffffbd, PT ;  /* 0x7fffffbd2300780c */ /* 0x000fe40003f86070 */
[----:B------:R-:W-:Y:S01]  /*3130*/  SEL R35, RZ, 0x4, P5 ;  /* 0x00000004ff237807 */ /* 0x000fe20002800000 */
[C---:B------:R-:W-:Y:S01]  /*3140*/  IMAD.WIDE R62, R171.reuse, 0x4, R62 ;  /* 0x00000004ab3e7825 */ /* 0x040fe200078e023e */
[----:B------:R-:W-:Y:S02]  /*3150*/  ISETP.GE.U32.AND P5, PT, R74, 0x7fffffbe, PT ;  /* 0x7fffffbe4a00780c */ /* 0x000fe40003fa6070 */
[----:B------:R-:W-:Y:S01]  /*3160*/  SEL R74, RZ, 0x7fff8, P3 ;  /* 0x0007fff8ff4a7807 */ /* 0x000fe20001800000 */
[----:B------:R-:W-:Y:S01]  /*3170*/  IMAD.WIDE R64, R171, 0x4, R64 ;  /* 0x00000004ab407825 */ /* 0x000fe200078e0240 */
[----:B------:R-:W-:-:S02]  /*3180*/  ISETP.GE.U32.AND P3, PT, R77, 0x7fffffbf, PT ;  /* 0x7fffffbf4d00780c */ /* 0x000fc40003f66070 */
[----:B------:R-:W-:Y:S01]  /*3190*/  SEL R79, RZ, 0x1, P4 ;  /* 0x00000001ff4f7807 */ /* 0x000fe20002000000 */
[----:B------:R-:W-:Y:S01]  /*31a0*/  VIADD R77, R143, 0xffffffd8 ;  /* 0xffffffd88f4d7836 */ /* 0x000fe20000000000 */
[----:B------:R-:W-:Y:S01]  /*31b0*/  ISETP.GE.U32.AND P4, PT, R75, 0x7fffffc0, PT ;  /* 0x7fffffc04b00780c */ /* 0x000fe20003f86070 */
[----:B------:R-:W-:Y:S01]  /*31c0*/  VIADD R75, R143, 0xffffffd9 ;  /* 0xffffffd98f4b7836 */ /* 0x000fe20000000000 */
[----:B------:R-:W-:Y:S01]  /*31d0*/  SEL R84, RZ, 0x1fffe, P5 ;  /* 0x0001fffeff547807 */ /* 0x000fe20002800000 */
[----:B---3--:R-:W-:Y:S01]  /*31e0*/  IMAD.WIDE R66, R171, 0x4, R66 ;  /* 0x00000004ab427825 */ /* 0x008fe200078e0242 */
[----:B------:R-:W-:Y:S02]  /*31f0*/  ISETP.GE.U32.AND P5, PT, R77, 0x7fffffb9, PT ;  /* 0x7fffffb94d00780c */ /* 0x000fe40003fa6070 */
[----:B------:R-:W-:Y:S01]  /*3200*/  SEL R77, RZ, 0x4, P3 ;  /* 0x00000004ff4d7807 */ /* 0x000fe20001800000 */
[----:B------:R-:W-:Y:S01]  /*3210*/  IMAD.IADD R79, R79, 0x1, R84 ;  /* 0x000000014f4f7824 */ /* 0x000fe200078e0254 */
[----:B------:R-:W-:Y:S01]  /*3220*/  ISETP.GE.U32.AND P3, PT, R75, 0x7fffffba, PT ;  /* 0x7fffffba4b00780c */ /* 0x000fe20003f66070 */
[----:B------:R-:W-:Y:S01]  /*3230*/  VIADD R75, R143, 0xffffffd5 ;  /* 0xffffffd58f4b7836 */ /* 0x000fe20000000000 */
[----:B------:R-:W-:Y:S01]  /*3240*/  SEL R78, RZ, 0x7fff8, P4 ;  /* 0x0007fff8ff4e7807 */ /* 0x000fe20002000000 */
[----:B----4-:R-:W-:Y:S01]  /*3250*/  IMAD.WIDE R68, R171, 0x4, R68 ;  /* 0x00000004ab447825 */ /* 0x010fe200078e0244 */
[----:B------:R-:W-:-:S02]  /*3260*/  ISETP.GE.U32.AND P4, PT, R85, 0x7fffffb5, PT ;  /* 0x7fffffb55500780c */ /* 0x000fc40003f86070 */
[----:B------:R-:W-:Y:S01]  /*3270*/  SEL R85, RZ, 0x1, P5 ;  /* 0x00000001ff557807 */ /* 0x000fe20002800000 */
[----:B--2---:R-:W-:Y:S01]  /*3280*/  IMAD.WIDE R70, R171, 0x4, R70 ;  /* 0x00000004ab467825 */ /* 0x004fe200078e0246 */
[----:B------:R-:W-:Y:S02]  /*3290*/  ISETP.GE.U32.AND P5, PT, R75, 0x7fffffb6, PT ;  /* 0x7fffffb64b00780c */ /* 0x000fe40003fa6070 */
[----:B------:R-:W-:Y:S01]  /*32a0*/  SEL R86, RZ, 0x1fffe, P3 ;  /* 0x0001fffeff567807 */ /* 0x000fe20001800000 */
[----:B------:R-:W-:Y:S01]  /*32b0*/  VIADD R75, R143, 0xffffffd7 ;  /* 0xffffffd78f4b7836 */ /* 0x000fe20000000000 */
[----:B------:R-:W-:Y:S01]  /*32c0*/  SEL R89, RZ, 0x1, P4 ;  /* 0x00000001ff597807 */ /* 0x000fe20002000000 */
[----:B-----5:R-:W-:Y:S01]  /*32d0*/  IMAD.WIDE R72, R171, 0x4, R72 ;  /* 0x00000004ab487825 */ /* 0x020fe200078e0248 */
[----:B------:R-:W-:Y:S02]  /*32e0*/  ISETP.GE.U32.AND P3, PT, R87, 0x7fffffb7, PT ;  /* 0x7fffffb75700780c */ /* 0x000fe40003f66070 */
[----:B------:R-:W-:Y:S01]  /*32f0*/  ISETP.GE.U32.AND P4, PT, R75, 0x7fffffb8, PT ;  /* 0x7fffffb84b00780c */ /* 0x000fe20003f86070 */
[C---:B------:R-:W-:Y:S01]  /*3300*/  VIADD R87, R143.reuse, 0xffffffd0 ;  /* 0xffffffd08f577836 */ /* 0x040fe20000000000 */
[----:B------:R-:W-:Y:S01]  /*3310*/  SEL R90, RZ, 0x1fffe, P5 ;  /* 0x0001fffeff5a7807 */ /* 0x000fe20002800000 */
[----:B------:R-:W-:Y:S01]  /*3320*/  VIADD R75, R143, 0xffffffd1 ;  /* 0xffffffd18f4b7836 */ /* 0x000fe20000000000 */
[----:B------:R-:W-:Y:S01]  /*3330*/  SEL R88, RZ, 0x7fff8, P4 ;  /* 0x0007fff8ff587807 */ /* 0x000fe20002000000 */
[----:B------:R-:W-:Y:S01]  /*3340*/  IMAD.IADD R85, R85, 0x1, R86 ;  /* 0x0000000155557824 */ /* 0x000fe200078e0256 */
[----:B------:R-:W-:Y:S01]  /*3350*/  ISETP.GE.U32.AND P4, PT, R91, 0x7fffffb3, PT ;  /* 0x7fffffb35b00780c */ /* 0x000fe20003f86070 */
[----:B------:R-:W-:Y:S01]  /*3360*/  IMAD.IADD R89, R89, 0x1, R90 ;  /* 0x0000000159597824 */ /* 0x000fe200078e025a */
[----:B------:R-:W-:Y:S01]  /*3370*/  ISETP.GE.U32.AND P5, PT, R87, 0x7fffffb1, PT ;  /* 0x7fffffb15700780c */ /* 0x000fe20003fa6070 */
[----:B------:R-:W-:Y:S01]  /*3380*/  IMAD.WIDE R80, R171, 0x4, R80 ;  /* 0x00000004ab507825 */ /* 0x000fe200078e0250 */
[----:B------:R-:W-:-:S02]  /*3390*/  LOP3.LUT R27, R27, 0x3, RZ, 0xc0, !PT ;  /* 0x000000031b1b7812 */ /* 0x000fc400078ec0ff */
[----:B------:R-:W-:Y:S02]  /*33a0*/  SEL R87, RZ, 0x4, P3 ;  /* 0x00000004ff577807 */ /* 0x000fe40001800000 */
[----:B------:R-:W-:Y:S01]  /*33b0*/  ISETP.GE.U32.AND P3, PT, R75, 0x7fffffb2, PT ;  /* 0x7fffffb24b00780c */ /* 0x000fe20003f66070 */
[----:B------:R-:W-:Y:S01]  /*33c0*/  VIADD R75, R143, 0xffffffd3 ;  /* 0xffffffd38f4b7836 */ /* 0x000fe20000000000 */
[----:B------:R-:W-:Y:S02]  /*33d0*/  SEL R91, RZ, 0x4, P4 ;  /* 0x00000004ff5b7807 */ /* 0x000fe40002000000 */
[----:B------:R-:W-:Y:S02]  /*33e0*/  LOP3.LUT R29, R29, 0x3, RZ, 0xc0, !PT ;  /* 0x000000031d1d7812 */ /* 0x000fe400078ec0ff */
[----:B------:R-:W-:Y:S02]  /*33f0*/  ISETP.GE.U32.AND P4, PT, R92, 0x7fffffbb, PT ;  /* 0x7fffffbb5c00780c */ /* 0x000fe40003f86070 */
[----:B------:R-:W-:-:S02]  /*3400*/  IADD3 R25, PT, PT, R27, R26, R25 ;  /* 0x0000001a1b197210 */ /* 0x000fc40007ffe019 */
[----:B------:R-:W-:Y:S02]  /*3410*/  SHF.R.U32.HI R26, RZ, 0x2, R0 ;  /* 0x00000002ff1a7819 */ /* 0x000fe40000011600 */
[----:B------:R-:W-:Y:S02]  /*3420*/  SEL R93, RZ, 0x1, P5 ;  /* 0x00000001ff5d7807 */ /* 0x000fe40002800000 */
[----:B------:R-:W-:Y:S02]  /*3430*/  IADD3 R23, PT, PT, R29, R24, R23 ;  /* 0x000000181d177210 */ /* 0x000fe40007ffe017 */
[----:B------:R-:W-:Y:S01]  /*3440*/  ISETP.GE.U32.AND P5, PT, R75, 0x7fffffb4, PT ;  /* 0x7fffffb44b00780c */ /* 0x000fe20003fa6070 */
[----:B------:R-:W-:Y:S01]  /*3450*/  VIADD R75, R143, 0xffffffdb ;  /* 0xffffffdb8f4b7836 */ /* 0x000fe20000000000 */
[----:B------:R-:W-:Y:S01]  /*3460*/  SEL R24, RZ, 0x4, P4 ;  /* 0x00000004ff187807 */ /* 0x000fe20002000000 */
[----:B------:R-:W-:Y:S01]  /*3470*/  IMAD.SHL.U32 R23, R23, 0x100, RZ ;  /* 0x0000010017177824 */ /* 0x000fe200078e00ff */
[----:B------:R-:W-:-:S02]  /*3480*/  LOP3.LUT P4, RZ, R26, 0x1, RZ, 0xc0, !PT ;  /* 0x000000011aff7812 */ /* 0x000fc4000788c0ff */
[----:B------:R-:W-:Y:S02]  /*3490*/  SEL R92, RZ, 0x7fff8, P5 ;  /* 0x0007fff8ff5c7807 */ /* 0x000fe40002800000 */
[----:B------:R-:W-:Y:S02]  /*34a0*/  ISETP.GE.U32.AND P5, PT, R75, 0x7fffffbc, PT ;  /* 0x7fffffbc4b00780c */ /* 0x000fe40003fa6070 */
[----:B------:R-:W-:Y:S02]  /*34b0*/  LOP3.LUT R85, R85, 0x3, RZ, 0xc0, !PT ;  /* 0x0000000355557812 */ /* 0x000fe400078ec0ff */
[----:B------:R-:W-:Y:S02]  /*34c0*/  SEL R27, RZ, 0x7fff8, P5 ;  /* 0x0007fff8ff1b7807 */ /* 0x000fe40002800000 */
[----:B------:R-:W-:Y:S02]  /*34d0*/  SEL R94, RZ, 0x1fffe, P3 ;  /* 0x0001fffeff5e7807 */ /* 0x000fe40001800000 */
[----:B------:R-:W-:Y:S01]  /*34e0*/  SHF.R.U32.HI R0, RZ, 0x1, R0 ;  /* 0x00000001ff007819 */ /* 0x000fe20000011600 */
[----:B------:R1:W-:Y:S01]  /*34f0*/  LDGSTS.E [R161+0x74], desc[UR16][R82.64], P4 ;  /* 0x0007400052a17fae */ /* 0x0003e2000a1a1010 */
[----:B------:R-:W-:Y:S01]  /*3500*/  IADD3 R27, PT, PT, R85, R27, R24 ;  /* 0x0000001b551b7210 */ /* 0x000fe20007ffe018 */
[----:B------:R-:W-:Y:S01]  /*3510*/  IMAD.IADD R93, R93, 0x1, R94 ;  /* 0x000000015d5d7824 */ /* 0x000fe200078e025e */
[----:B------:R-:W-:-:S02]  /*3520*/  LOP3.LUT R24, R23, 0xf00, RZ, 0xe2, !PT ;  /* 0x00000f0017187812 */ /* 0x000fc400078ee2ff */
[----:B------:R-:W-:Y:S01]  /*3530*/  LOP3.LUT P4, RZ, R0, 0x1, RZ, 0xc0, !PT ;  /* 0x0000000100ff7812 */ /* 0x000fe2000788c0ff */
[----:B------:R-:W-:Y:S01]  /*3540*/  IMAD.SHL.U32 R0, R27, 0x100, RZ ;  /* 0x000001001b007824 */ /* 0x000fe200078e00ff */
[----:B------:R-:W-:Y:S01]  /*3550*/  SEL R27, RZ, 0x4, P1 ;  /* 0x00000004ff1b7807 */ /* 0x000fe20000800000 */
[----:B------:R-:W-:Y:S01]  /*3560*/  IMAD R25, R25, 0x1000, R24 ;  /* 0x0000100019197824 */ /* 0x000fe200078e0218 */
[----:B------:R-:W-:Y:S02]  /*3570*/  LOP3.LUT R93, R93, 0x3, RZ, 0xc0, !PT ;  /* 0x000000035d5d7812 */ /* 0x000fe400078ec0ff */
[----:B------:R-:W-:Y:S01]  /*3580*/  ISETP.GE.AND P1, PT, R122, R143, PT ;  /* 0x0000008f7a00720c */ /* 0x000fe20003f26270 */
[----:B-1----:R-:W-:Y:S01]  /*3590*/  IMAD.WIDE R82, R171, 0x4, R82 ;  /* 0x00000004ab527825 */ /* 0x002fe200078e0252 */
[----:B------:R-:W-:Y:S02]  /*35a0*/  SEL R24, RZ, 0x4, !P6 ;  /* 0x00000004ff187807 */ /* 0x000fe40007000000 */
[----:B------:R-:W-:-:S02]  /*35b0*/  LOP3.LUT R89, R89, 0x3, RZ, 0xc0, !PT ;  /* 0x0000000359597812 */ /* 0x000fc400078ec0ff */
[----:B------:R-:W-:Y:S01]  /*35c0*/  IADD3 R91, PT, PT, R93, R92, R91 ;  /* 0x0000005c5d5b7210 */ /* 0x000fe20007ffe05b */
[----:B------:R1:W-:Y:S01]  /*35d0*/  LDGSTS.E [R161+0x78], desc[UR16][R110.64], P4 ;  /* 0x000780006ea17fae */ /* 0x0003e2000a1a1010 */
[----:B------:R-:W-:Y:S02]  /*35e0*/  SEL R24, R24, RZ, !P1 ;  /* 0x000000ff18187207 */ /* 0x000fe40004800000 */
[----:B------:R-:W-:Y:S01]  /*35f0*/  LEA R119, P1, R167, UR14, 0x2 ;  /* 0x0000000ea7777c11 */ /* 0x000fe2000f8210ff */
[----:B------:R2:W-:Y:S01]  /*3600*/  LDGSTS.E [R161+0x7c], desc[UR16][R114.64], !P2 ;  /* 0x0007c00072a17fae */ /* 0x0005e2000d1a1010 */
[----:B------:R-:W-:Y:S02]  /*3610*/  IADD3 R87, PT, PT, R89, R88, R87 ;  /* 0x0000005859577210 */ /* 0x000fe40007ffe057 */
[----:B------:R-:W-:Y:S01]  /*3620*/  LOP3.LUT R28, R91, 0xf, RZ, 0xc0, !PT ;  /* 0x0000000f5b1c7812 */ /* 0x000fe200078ec0ff */
[----:B------:R-:W0:Y:S01]  /*3630*/  LDGDEPBAR ;  /* 0x00000000000079af */ /* 0x000e220000000000 */
[----:B------:R-:W-:-:S02]  /*3640*/  LEA.HI.X.SX32 R29, R167, UR15, 0x2, P1 ;  /* 0x0000000fa71d7c11 */ /* 0x000fc400088f16ff */
[-C--:B------:R-:W-:Y:S01]  /*3650*/  LEA R84, P2, R188, R119.reuse, 0x2 ;  /* 0x00000077bc547211 */ /* 0x080fe200078410ff */
[----:B------:R-:W-:Y:S01]  /*3660*/  IMAD R28, R87, 0x10, R28 ;  /* 0x00000010571c7824 */ /* 0x000fe200078e021c */
[----:B------:R-:W-:Y:S01]  /*3670*/  LEA R86, P4, R192, R119, 0x2 ;  /* 0x00000077c0567211 */ /* 0x000fe200078810ff */
[----:B-1----:R-:W-:Y:S01]  /*3680*/  IMAD.WIDE R110, R171, 0x4, R110 ;  /* 0x00000004ab6e7825 */ /* 0x002fe200078e026e */
[----:B------:R-:W-:Y:S02]  /*3690*/  LEA.HI.X.SX32 R85, R188, R29, 0x2, P2 ;  /* 0x0000001dbc557211 */ /* 0x000fe400010f16ff */
[----:B------:R-:W-:Y:S01]  /*36a0*/  LOP3.LUT R79, R79, 0x3, RZ, 0xc0, !PT ;  /* 0x000000034f4f7812 */ /* 0x000fe200078ec0ff */
[----:B--2---:R-:W-:Y:S01]  /*36b0*/  IMAD.WIDE R114, R171, 0x4, R114 ;  /* 0x00000004ab727825 */ /* 0x004fe200078e0272 */
[----:B------:R-:W-:Y:S02]  /*36c0*/  LEA R88, P2, R196, R119, 0x2 ;  /* 0x00000077c4587211 */ /* 0x000fe400078410ff */
[----:B------:R-:W-:-:S02]  /*36d0*/  LEA.HI.X.SX32 R87, R192, R29, 0x2, P4 ;  /* 0x0000001dc0577211 */ /* 0x000fc400020f16ff */
[----:B------:R-:W-:Y:S02]  /*36e0*/  LEA R90, P4, R200, R119, 0x2 ;  /* 0x00000077c85a7211 */ /* 0x000fe400078810ff */
[----:B------:R-:W-:Y:S02]  /*36f0*/  ISETP.GE.U32.AND P3, PT, R163, 0x7fffffa1, PT ;  /* 0x7fffffa1a300780c */ /* 0x000fe40003f66070 */
[----:B------:R-:W-:Y:S02]  /*3700*/  IADD3 R77, PT, PT, R79, R78, R77 ;  /* 0x0000004e4f4d7210 */ /* 0x000fe40007ffe04d */
[----:B------:R-:W-:Y:S02]  /*3710*/  LOP3.LUT R0, R0, 0xf00, RZ, 0xe2, !PT ;  /* 0x00000f0000007812 */ /* 0x000fe400078ee2ff */
[----:B------:R-:W-:Y:S02]  /*3720*/  LEA.HI.X.SX32 R89, R196, R29, 0x2, P2 ;  /* 0x0000001dc4597211 */ /* 0x000fe400010f16ff */
[----:B------:R-:W-:Y:S01]  /*3730*/  LEA R92, P2, R204, R119, 0x2 ;  /* 0x00000077cc5c7211 */ /* 0x000fe200078410ff */
[----:B------:R-:W-:Y:S01]  /*3740*/  IMAD R77, R77, 0x1000, R0 ;  /* 0x000010004d4d7824 */ /* 0x000fe200078e0200 */
[----:B------:R-:W-:Y:S01]  /*3750*/  LEA.HI.X.SX32 R91, R200, R29, 0x2, P4 ;  /* 0x0000001dc85b7211 */ /* 0x000fe200020f16ff */
[----:B------:R-:W-:Y:S01]  /*3760*/  IMAD.SHL.U32 R0, R127, 0x4, RZ ;  /* 0x000000047f007824 */ /* 0x000fe200078e00ff */
[----:B------:R-:W-:-:S02]  /*3770*/  SEL R75, RZ, 0x1, P3 ;  /* 0x00000001ff4b7807 */ /* 0x000fc40001800000 */
[----:B------:R-:W-:Y:S02]  /*3780*/  LEA R94, P4, R206, R119, 0x2 ;  /* 0x00000077ce5e7211 */ /* 0x000fe400078810ff */
[----:B------:R-:W-:Y:S01]  /*3790*/  LEA.HI.X.SX32 R93, R204, R29, 0x2, P2 ;  /* 0x0000001dcc5d7211 */ /* 0x000fe200010f16ff */
[----:B------:R-:W-:Y:S01]  /*37a0*/  IMAD.IADD R75, R75, 0x1, R76 ;  /* 0x000000014b4b7824 */ /* 0x000fe200078e024c */
[----:B------:R-:W-:Y:S02]  /*37b0*/  LEA R96, P2, R208, R119, 0x2 ;  /* 0x00000077d0607211 */ /* 0x000fe400078410ff */
[----:B------:R-:W-:Y:S02]  /*37c0*/  LEA.HI.X.SX32 R95, R206, R29, 0x2, P4 ;  /* 0x0000001dce5f7211 */ /* 0x000fe400020f16ff */
[----:B------:R-:W-:Y:S02]  /*37d0*/  SHF.R.U32.HI R23, RZ, 0x1, R128 ;  /* 0x00000001ff177819 */ /* 0x000fe40000011680 */
[----:B------:R-:W-:-:S02]  /*37e0*/  LEA R98, P4, R210, R119, 0x2 ;  /* 0x00000077d2627211 */ /* 0x000fc400078810ff */
[----:B------:R-:W-:Y:S02]  /*37f0*/  ISETP.NE.U32.AND P1, PT, R24, RZ, PT ;  /* 0x000000ff1800720c */ /* 0x000fe40003f25070 */
[----:B------:R-:W-:Y:S02]  /*3800*/  LEA.HI.X.SX32 R97, R208, R29, 0x2, P2 ;  /* 0x0000001dd0617211 */ /* 0x000fe400010f16ff */
[----:B------:R-:W-:Y:S02]  /*3810*/  LOP3.LUT R0, R0, 0x30, R23, 0x78, !PT ;  /* 0x0000003000007812 */ /* 0x000fe400078e7817 */
[----:B------:R-:W-:Y:S02]  /*3820*/  LEA R100, P2, R190, R119, 0x2 ;  /* 0x00000077be647211 */ /* 0x000fe400078410ff */
[----:B------:R-:W-:Y:S01]  /*3830*/  LEA.HI.X.SX32 R99, R210, R29, 0x2, P4 ;  /* 0x0000001dd2637211 */ /* 0x000fe200020f16ff */
[----:B------:R-:W-:Y:S01]  /*3840*/  VIADD R173, R0, UR10 ;  /* 0x0000000a00ad7c36 */ /* 0x000fe20008000000 */
[----:B------:R-:W-:-:S02]  /*3850*/  LOP3.LUT R75, R75, 0x3, RZ, 0xc0, !PT ;  /* 0x000000034b4b7812 */ /* 0x000fc400078ec0ff */
[----:B------:R-:W-:Y:S02]  /*3860*/  LEA R102, P4, R194, R119, 0x2 ;  /* 0x00000077c2667211 */ /* 0x000fe400078810ff */
[----:B------:R-:W-:Y:S01]  /*3870*/  LEA.HI.X.SX32 R101, R190, R29, 0x2, P2 ;  /* 0x0000001dbe657211 */ /* 0x000fe200010f16ff */
[----:B------:R1:W-:Y:S01]  /*3880*/  LDGSTS.E [R173+0x8000], desc[UR16][R84.64], P1 ;  /* 0x0800000054ad7fae */ /* 0x0003e200089a1010 */
[----:B------:R-:W-:Y:S02]  /*3890*/  LOP3.LUT R33, R33, 0x3, RZ, 0xc0, !PT ;  /* 0x0000000321217812 */ /* 0x000fe400078ec0ff */
[----:B------:R-:W-:Y:S01]  /*38a0*/  IADD3 R35, PT, PT, R75, R74, R35 ;  /* 0x0000004a4b237210 */ /* 0x000fe20007ffe023 */
[----:B------:R2:W-:Y:S01]  /*38b0*/  LDGSTS.E [R173+0x8400], desc[UR16][R86.64], P1 ;  /* 0x0840000056ad7fae */ /* 0x0005e200089a1010 */
[----:B------:R-:W-:Y:S02]  /*38c0*/  LEA R104, P2, R198, R119, 0x2 ;  /* 0x00000077c6687211 */ /* 0x000fe400078410ff */
[----:B------:R-:W-:Y:S01]  /*38d0*/  LEA.HI.X.SX32 R103, R194, R29, 0x2, P4 ;  /* 0x0000001dc2677211 */ /* 0x000fe200020f16ff */
[----:B------:R3:W-:Y:S01]  /*38e0*/  LDGSTS.E [R173+0x8800], desc[UR16][R88.64], P1 ;  /* 0x0880000058ad7fae */ /* 0x0007e200089a1010 */
[----:B------:R-:W-:-:S02]  /*38f0*/  LEA R106, P4, R202, R119, 0x2 ;  /* 0x00000077ca6a7211 */ /* 0x000fc400078810ff */
[----:B------:R-:W-:Y:S01]  /*3900*/  LOP3.LUT R169, R0, 0x40, RZ, 0x3c, !PT ;  /* 0x0000004000a97812 */ /* 0x000fe200078e3cff */
[----:B------:R4:W-:Y:S01]  /*3910*/  LDGSTS.E [R173+0x8c00], desc[UR16][R90.64], P1 ;  /* 0x08c000005aad7fae */ /* 0x0009e200089a1010 */
[----:B------:R-:W-:Y:S01]  /*3920*/  IADD3 R31, PT, PT, R33, R32, R31 ;  /* 0x00000020211f7210 */ /* 0x000fe20007ffe01f */
[----:B-1----:R-:W-:Y:S01]  /*3930*/  IMAD.WIDE R84, R3, 0x4, R84 ;  /* 0x0000000403547825 */ /* 0x002fe200078e0254 */
[----:B------:R-:W-:Y:S01]  /*3940*/  LOP3.LUT R26, R35, 0xf, RZ, 0xc0, !PT ;  /* 0x0000000f231a7812 */ /* 0x000fe200078ec0ff */
[----:B------:R1:W-:Y:S01]  /*3950*/  LDGSTS.E [R173+0x9000], desc[UR16][R92.64], P1 ;  /* 0x090000005cad7fae */ /* 0x0003e200089a1010 */
[----:B------:R-:W-:Y:S01]  /*3960*/  LEA.HI.X.SX32 R105, R198, R29, 0x2, P2 ;  /* 0x0000001dc6697211 */ /* 0x000fe200010f16ff */
[----:B------:R-:W-:Y:S01]  /*3970*/  VIADD R175, R169, UR10 ;  /* 0x0000000aa9af7c36 */ /* 0x000fe20008000000 */
[----:B------:R-:W-:Y:S01]  /*3980*/  LEA R108, P2, R212, R119, 0x2 ;  /* 0x00000077d46c7211 */ /* 0x000fe200078410ff */
[----:B------:R-:W-:Y:S01]  /*3990*/  IMAD R26, R31, 0x10, R26 ;  /* 0x000000101f1a7824 */ /* 0x000fe200078e021a */
[----:B------:R-:W-:Y:S01]  /*39a0*/  LEA.HI.X.SX32 R107, R202, R29, 0x2, P4 ;  /* 0x0000001dca6b7211 */ /* 0x000fe200020f16ff */
[----:B------:R5:W-:Y:S01]  /*39b0*/  LDGSTS.E [R173+0x9400], desc[UR16][R94.64], P1 ;  /* 0x094000005ead7fae */ /* 0x000be200089a1010 */
[----:B------:R-:W-:Y:S01]  /*39c0*/  LEA R112, P4, R214, R119, 0x2 ;  /* 0x00000077d6707211 */ /* 0x000fe200078810ff */
[C---:B--2---:R-:W-:Y:S01]  /*39d0*/  IMAD.WIDE R86, R3.reuse, 0x4, R86 ;  /* 0x0000000403567825 */ /* 0x044fe200078e0256 */
[----:B------:R-:W-:Y:S01]  /*39e0*/  LEA.HI.X.SX32 R109, R212, R29, 0x2, P2 ;  /* 0x0000001dd46d7211 */ /* 0x000fe200010f16ff */
[----:B------:R2:W-:Y:S01]  /*39f0*/  LDGSTS.E [R173+0x9800], desc[UR16][R96.64], P1 ;  /* 0x0980000060ad7fae */ /* 0x0005e200089a1010 */
[----:B------:R-:W-:Y:S01]  /*3a00*/  LEA R116, P2, R216, R119, 0x2 ;  /* 0x00000077d8747211 */ /* 0x000fe200078410ff */
[C---:B---3--:R-:W-:Y:S01]  /*3a10*/  IMAD.WIDE R88, R3.reuse, 0x4, R88 ;  /* 0x0000000403587825 */ /* 0x048fe200078e0258 */
[----:B------:R-:W-:Y:S01]  /*3a20*/  LEA.HI.X.SX32 R113, R214, R29, 0x2, P4 ;  /* 0x0000001dd6717211 */ /* 0x000fe200020f16ff */
[----:B------:R3:W-:Y:S01]  /*3a30*/  LDGSTS.E [R173+0x9c00], desc[UR16][R98.64], P1 ;  /* 0x09c0000062ad7fae */ /* 0x0007e200089a1010 */
[----:B------:R-:W-:Y:S01]  /*3a40*/  LEA R118, P4, R218, R119, 0x2 ;  /* 0x00000077da767211 */ /* 0x000fe200078810ff */
[C---:B----4-:R-:W-:Y:S01]  /*3a50*/  IMAD.WIDE R90, R3.reuse, 0x4, R90 ;  /* 0x00000004035a7825 */ /* 0x050fe200078e025a */
[----:B------:R-:W-:Y:S01]  /*3a60*/  LOP3.LUT R26, R26, 0xff, RZ, 0xc0, !PT ;  /* 0x000000ff1a1a7812 */ /* 0x000fe200078ec0ff */
[----:B------:R4:W-:Y:S01]  /*3a70*/  LDGSTS.E [R175+0x8200], desc[UR16][R100.64], P1 ;  /* 0x0820000064af7fae */ /* 0x0009e200089a1010 */
[----:B------:R-:W-:Y:S01]  /*3a80*/  LOP3.LUT R28, R28, 0xff, RZ, 0xc0, !PT ;  /* 0x000000ff1c1c7812 */ /* 0x000fe200078ec0ff */
[----:B-1----:R-:W-:Y:S01]  /*3a90*/  IMAD.WIDE R92, R3, 0x4, R92 ;  /* 0x00000004035c7825 */ /* 0x002fe200078e025c */
[-C--:B------:R-:W-:Y:S01]  /*3aa0*/  LEA.HI.X.SX32 R117, R216, R29.reuse, 0x2, P2 ;  /* 0x0000001dd8757211 */ /* 0x080fe200010f16ff */
[----:B------:R1:W-:Y:S01]  /*3ab0*/  LDGSTS.E [R175+0x8600], desc[UR16][R102.64], P1 ;  /* 0x0860000066af7fae */ /* 0x0003e200089a1010 */
[----:B------:R-:W-:Y:S01]  /*3ac0*/  LEA.HI.X.SX32 R119, R218, R29, 0x2, P4 ;  /* 0x0000001dda777211 */ /* 0x000fe200020f16ff */
[----:B------:R-:W-:Y:S01]  /*3ad0*/  IMAD.IADD R23, R25, 0x1, R26 ;  /* 0x0000000119177824 */ /* 0x000fe200078e021a */
[----:B------:R-:W-:Y:S01]  /*3ae0*/  ISETP.GT.AND P2, PT, R165, 0x3f, PT ;  /* 0x0000003fa500780c */ /* 0x000fe20003f44270 */
[----:B------:R1:W-:Y:S01]  /*3af0*/  LDGSTS.E [R175+0x8a00], desc[UR16][R104.64], P1 ;  /* 0x08a0000068af7fae */ /* 0x0003e200089a1010 */
[----:B------:R-:W-:-:S02]  /*3b00*/  IMAD.IADD R28, R77, 0x1, R28 ;  /* 0x000000014d1c7824 */ /* 0x000fc400078e021c */
[----:B-----5:R-:W-:Y:S01]  /*3b10*/  IMAD.WIDE R94, R3, 0x4, R94 ;  /* 0x00000004035e7825 */ /* 0x020fe200078e025e */
[----:B------:R5:W-:Y:S02]  /*3b20*/  LDGSTS.E [R175+0x8e00], desc[UR16][R106.64], P1 ;  /* 0x08e000006aaf7fae */ /* 0x000be400089a1010 */
[----:B------:R-:W-:Y:S01]  /*3b30*/  PRMT R23, R23, 0x5410, R28 ;  /* 0x0000541017177816 */ /* 0x000fe2000000001c */
[----:B--2---:R-:W-:Y:S01]  /*3b40*/  IMAD.WIDE R96, R3, 0x4, R96 ;  /* 0x0000000403607825 */ /* 0x004fe200078e0260 */
[----:B------:R2:W-:Y:S02]  /*3b50*/  LDGSTS.E [R175+0x9200], desc[UR16][R108.64], P1 ;  /* 0x092000006caf7fae */ /* 0x0005e400089a1010 */
[----:B------:R-:W-:Y:S01]  /*3b60*/  SHF.R.U64 R24, R23, 0x1f, RZ ;  /* 0x0000001f17187819 */ /* 0x000fe200000012ff */
[----:B---3--:R-:W-:Y:S01]  /*3b70*/  IMAD.WIDE R98, R3, 0x4, R98 ;  /* 0x0000000403627825 */ /* 0x008fe200078e0262 */
[----:B------:R3:W-:Y:S01]  /*3b80*/  LDGSTS.E [R175+0x9600], desc[UR16][R112.64], P1 ;  /* 0x0960000070af7fae */ /* 0x0007e200089a1010 */
[----:B------:R-:W-:-:S02]  /*3b90*/  SHF.R.U64 R25, R23, 0x1e, RZ ;  /* 0x0000001e17197819 */ /* 0x000fc400000012ff */
[----:B------:R-:W-:Y:S01]  /*3ba0*/  LOP3.LUT P4, RZ, R24, 0x1, RZ, 0xc0, !PT ;  /* 0x0000000118ff7812 */ /* 0x000fe2000788c0ff */
[----:B------:R2:W-:Y:S01]  /*3bb0*/  LDGSTS.E [R175+0x9a00], desc[UR16][R116.64], P1 ;  /* 0x09a0000074af7fae */ /* 0x0005e200089a1010 */
[----:B------:R-:W-:Y:S01]  /*3bc0*/  SEL R24, R27, RZ, P2 ;  /* 0x000000ff1b187207 */ /* 0x000fe20001000000 */
[----:B----4-:R-:W-:Y:S01]  /*3bd0*/  IMAD.WIDE R100, R3, 0x4, R100 ;  /* 0x0000000403647825 */ /* 0x010fe200078e0264 */
[----:B------:R-:W-:Y:S01]  /*3be0*/  LOP3.LUT P2, RZ, R25, 0x1, RZ, 0xc0, !PT ;  /* 0x0000000119ff7812 */ /* 0x000fe2000784c0ff */
[----:B------:R4:W-:Y:S01]  /*3bf0*/  LDGSTS.E [R175+0x9e00], desc[UR16][R118.64], P1 ;  /* 0x09e0000076af7fae */ /* 0x0009e200089a1010 */
[----:B------:R-:W-:Y:S01]  /*3c00*/  SHF.R.U64 R25, R23, 0x1d, RZ ;  /* 0x0000001d17197819 */ /* 0x000fe200000012ff */
[----:B-1----:R-:W-:Y:S01]  /*3c10*/  IMAD.WIDE R102, R3, 0x4, R102 ;  /* 0x0000000403667825 */ /* 0x002fe200078e0266 */
[----:B------:R-:W-:Y:S01]  /*3c20*/  SHF.R.U64 R26, R23, 0x1a, RZ ;  /* 0x0000001a171a7819 */ /* 0x000fe200000012ff */
[----:B------:R-:W0:Y:S01]  /*3c30*/  LDGDEPBAR ;  /* 0x00000000000079af */ /* 0x000e220000000000 */
[----:B------:R-:W-:Y:S01]  /*3c40*/  BAR.SYNC.DEFER_BLOCKING 0x0 ;  /* 0x0000000000007b1d */ /* 0x000fe20000010000 */
[----:B------:R-:W-:Y:S01]  /*3c50*/  LOP3.LUT P1, RZ, R25, 0x1, RZ, 0xc0, !PT ;  /* 0x0000000119ff7812 */ /* 0x000fe2000782c0ff */
[----:B------:R-:W-:Y:S01]  /*3c60*/  IMAD.WIDE R104, R3, 0x4, R104 ;  /* 0x0000000403687825 */ /* 0x000fe200078e0268 */
[----:B------:R-:W-:-:S03]  /*3c70*/  SHF.R.U64 R25, R23, 0x1c, RZ ;  /* 0x0000001c17197819 */ /* 0x000fc600000012ff */
[----:B-----5:R-:W-:-:S04]  /*3c80*/  IMAD.WIDE R106, R3, 0x4, R106 ;  /* 0x00000004036a7825 */ /* 0x020fc800078e026a */
[----:B--2---:R-:W-:-:S04]  /*3c90*/  IMAD.WIDE R108, R3, 0x4, R108 ;  /* 0x00000004036c7825 */ /* 0x004fc800078e026c */
[----:B---3--:R-:W-:-:S04]  /*3ca0*/  IMAD.WIDE R112, R3, 0x4, R112 ;  /* 0x0000000403707825 */ /* 0x008fc800078e0270 */
[----:B------:R-:W-:-:S04]  /*3cb0*/  IMAD.WIDE R116, R3, 0x4, R116 ;  /* 0x0000000403747825 */ /* 0x000fc800078e0274 */
[----:B----4-:R-:W-:Y:S01]  /*3cc0*/  IMAD.WIDE R118, R3, 0x4, R118 ;  /* 0x0000000403767825 */ /* 0x010fe200078e0276 */
[----:B------:R-:W-:Y:S01]  /*3cd0*/  @!PT LDS RZ, [RZ] ;  /* 0x00000000fffff984 */ /* 0x000fe20000000800 */
[----:B------:R-:W-:Y:S01]  /*3ce0*/  @!PT LDS RZ, [RZ] ;  /* 0x00000000fffff984 */ /* 0x000fe20000000800 */
[----:B------:R-:W-:Y:S01]  /*3cf0*/  @!PT LDS RZ, [RZ] ;  /* 0x00000000fffff984 */ /* 0x000fe20000000800 */
[----:B------:R1:W-:Y:S01]  /*3d00*/  LDGSTS.E [R161+0x4000], desc[UR16][R20.64], P4 ;  /* 0x0400000014a17fae */ /* 0x0003e2000a1a1010 */
[----:B------:R-:W-:Y:S02]  /*3d10*/  LOP3.LUT P4, RZ, R25, 0x1, RZ, 0xc0, !PT ;  /* 0x0000000119ff7812 */ /* 0x000fe4000788c0ff */
[----:B------:R-:W-:Y:S01]  /*3d20*/  SHF.R.U64 R25, R23, 0x1b, RZ ;  /* 0x0000001b17197819 */ /* 0x000fe200000012ff */
[----:B------:R-:W-:Y:S03]  /*3d30*/  LDGSTS.E [R161+0x4004], desc[UR16][R18.64], P2 ;  /* 0x0400400012a17fae */ /* 0x000fe600091a1010 */
[----:B------:R-:W-:Y:S01]  /*3d40*/  LOP3.LUT P2, RZ, R25, 0x1, RZ, 0xc0, !PT ;  /* 0x0000000119ff7812 */ /* 0x000fe2000784c0ff */
[----:B------:R-:W-:Y:S01]  /*3d50*/  LDGSTS.E [R161+0x4008], desc[UR16][R16.64], P1 ;  /* 0x0400800010a17fae */ /* 0x000fe200089a1010 */
[----:B------:R-:W-:-:S02]  /*3d60*/  LOP3.LUT P1, RZ, R26, 0x1, RZ, 0xc0, !PT ;  /* 0x000000011aff7812 */ /* 0x000fc4000782c0ff */
[C---:B------:R-:W-:Y:S02]  /*3d70*/  SHF.R.U64 R25, R23.reuse, 0x19, RZ ;  /* 0x0000001917197819 */ /* 0x040fe400000012ff */
[----:B------:R-:W-:Y:S01]  /*3d80*/  SHF.R.U64 R26, R23, 0x17, RZ ;  /* 0x00000017171a7819 */ /* 0x000fe200000012ff */
[----:B------:R-:W-:Y:S01]  /*3d90*/  LDGSTS.E [R161+0x400c], desc[UR16][R14.64], P4 ;  /* 0x0400c0000ea17fae */ /* 0x000fe2000a1a1010 */
[----:B------:R-:W-:Y:S02]  /*3da0*/  LOP3.LUT P4, RZ, R25, 0x1, RZ, 0xc0, !PT ;  /* 0x0000000119ff7812 */ /* 0x000fe4000788c0ff */
[----:B------:R-:W-:-:S03]  /*3db0*/  SHF.R.U64 R25, R23, 0x18, RZ ;  /* 0x0000001817197819 */ /* 0x000fc600000012ff */
[----:B------:R-:W-:Y:S01]  /*3dc0*/  LDGSTS.E [R161+0x4010], desc[UR16][R12.64], P2 ;  /* 0x040100000ca17fae */ /* 0x000fe200091a1010 */
[----:B------:R-:W-:Y:S02]  /*3dd0*/  LOP3.LUT P2, RZ, R25, 0x1, RZ, 0xc0, !PT ;  /* 0x0000000119ff7812 */ /* 0x000fe4000784c0ff */
[C---:B------:R-:W-:Y:S01]  /*3de0*/  SHF.R.U64 R25, R23.reuse, 0x16, RZ ;  /* 0x0000001617197819 */ /* 0x040fe200000012ff */
[----:B------:R-:W-:Y:S01]  /*3df0*/  LDGSTS.E [R161+0x4014], desc[UR16][R10.64], P1 ;  /* 0x040140000aa17fae */ /* 0x000fe200089a1010 */
[----:B------:R-:W-:Y:S02]  /*3e00*/  LOP3.LUT P1, RZ, R26, 0x1, RZ, 0xc0, !PT ;  /* 0x000000011aff7812 */ /* 0x000fe4000782c0ff */
[----:B------:R-:W-:Y:S01]  /*3e10*/  SHF.R.U64 R26, R23, 0x14, RZ ;  /* 0x00000014171a7819 */ /* 0x000fe200000012ff */
[----:B------:R-:W-:Y:S01]  /*3e20*/  LDGSTS.E [R161+0x4018], desc[UR16][R8.64], P4 ;  /* 0x0401800008a17fae */ /* 0x000fe2000a1a1010 */
[----:B------:R-:W-:Y:S02]  /*3e30*/  LOP3.LUT P4, RZ, R25, 0x1, RZ, 0xc0, !PT ;  /* 0x0000000119ff7812 */ /* 0x000fe4000788c0ff */
[----:B------:R-:W-:-:S03]  /*3e40*/  SHF.R.U64 R25, R23, 0x15, RZ ;  /* 0x0000001517197819 */ /* 0x000fc600000012ff */
[----:B------:R2:W-:Y:S01]  /*3e50*/  LDGSTS.E [R161+0x401c], desc[UR16][R6.64], P2 ;  /* 0x0401c00006a17fae */ /* 0x0005e200091a1010 */
[----:B------:R-:W-:Y:S02]  /*3e60*/  LOP3.LUT P2, RZ, R25, 0x1, RZ, 0xc0, !PT ;  /* 0x0000000119ff7812 */ /* 0x000fe4000784c0ff */
[C---:B------:R-:W-:Y:S01]  /*3e70*/  SHF.R.U64 R25, R23.reuse, 0x13, RZ ;  /* 0x0000001317197819 */ /* 0x040fe200000012ff */
[----:B------:R3:W-:Y:S01]  /*3e80*/  LDGSTS.E [R161+0x4020], desc[UR16][R4.64], P1 ;  /* 0x0402000004a17fae */ /* 0x0007e200089a1010 */
[----:B------:R-:W-:Y:S02]  /*3e90*/  LOP3.LUT P1, RZ, R26, 0x1, RZ, 0xc0, !PT ;  /* 0x000000011aff7812 */ /* 0x000fe4000782c0ff */
[----:B------:R-:W-:Y:S01]  /*3ea0*/  SHF.R.U64 R26, R23, 0x11, RZ ;  /* 0x00000011171a7819 */ /* 0x000fe200000012ff */
[----:B------:R4:W-:Y:S01]  /*3eb0*/  LDGSTS.E [R161+0x4024], desc[UR16][R36.64], P4 ;  /* 0x0402400024a17fae */ /* 0x0009e2000a1a1010 */
        /* <DEDUP_REMOVED lines=40> */
[----:B------:R-:W-:Y:S01]  /*4140*/  SHF.R.U64 R25, R23, 0x4, RZ ;  /* 0x0000000417197819 */ /* 0x000fe200000012ff */
[----:B------:R4:W-:Y:S01]  /*4150*/  LDGSTS.E [R161+0x405c], desc[UR16][R64.64], P1 ;  /* 0x0405c00040a17fae */ /* 0x0009e200089a1010 */
[----:B------:R-:W-:-:S03]  /*4160*/  LOP3.LUT P1, RZ, R26, 0x1, RZ, 0xc0, !PT ;  /* 0x000000011aff7812 */ /* 0x000fc6000782c0ff */
[----:B------:R4:W-:Y:S01]  /*4170*/  LDGSTS.E [R161+0x4060], desc[UR16][R66.64], P4 ;  /* 0x0406000042a17fae */ /* 0x0009e2000a1a1010 */
[----:B------:R-:W-:Y:S02]  /*4180*/  LOP3.LUT P4, RZ, R25, 0x1, RZ, 0xc0, !PT ;  /* 0x0000000119ff7812 */ /* 0x000fe4000788c0ff */
[----:B------:R-:W-:-:S03]  /*4190*/  SHF.R.U64 R25, R23, 0x3, RZ ;  /* 0x0000000317197819 */ /* 0x000fc600000012ff */
[----:B------:R4:W-:Y:S01]  /*41a0*/  LDGSTS.E [R161+0x4064], desc[UR16][R68.64], P2 ;  /* 0x0406400044a17fae */ /* 0x0009e200091a1010 */
[----:B------:R-:W-:-:S03]  /*41b0*/  LOP3.LUT P2, RZ, R25, 0x1, RZ, 0xc0, !PT ;  /* 0x0000000119ff7812 */ /* 0x000fc6000784c0ff */
[----:B------:R4:W-:Y:S01]  /*41c0*/  LDGSTS.E [R161+0x4068], desc[UR16][R70.64], P1 ;  /* 0x0406800046a17fae */ /* 0x0009e200089a1010 */
[-C--:B------:R-:W-:Y:S02]  /*41d0*/  IADD3 R74, P1, PT, R20, R129.reuse, RZ ;  /* 0x00000081144a7210 */ /* 0x080fe40007f3e0ff */
[C---:B-1----:R-:W-:Y:S01]  /*41e0*/  SHF.R.U64 R20, R23.reuse, 0x2, RZ ;  /* 0x0000000217147819 */ /* 0x042fe200000012ff */
[----:B------:R4:W-:Y:S01]  /*41f0*/  LDGSTS.E [R161+0x406c], desc[UR16][R72.64], P4 ;  /* 0x0406c00048a17fae */ /* 0x0009e2000a1a1010 */
[----:B------:R-:W-:Y:S01]  /*4200*/  SHF.R.U64 R23, R23, 0x1, RZ ;  /* 0x0000000117177819 */ /* 0x000fe200000012ff */
[----:B------:R-:W-:Y:S01]  /*4210*/  IMAD.X R75, R21, 0x1, R131, P1 ;  /* 0x00000001154b7824 */ /* 0x000fe200008e0683 */
[----:B------:R-:W-:Y:S02]  /*4220*/  LOP3.LUT P1, RZ, R20, 0x1, RZ, 0xc0, !PT ;  /* 0x0000000114ff7812 */ /* 0x000fe4000782c0ff */
[----:B------:R-:W-:Y:S01]  /*4230*/  IADD3 R76, P4, PT, R18, R129, RZ ;  /* 0x00000081124c7210 */ /* 0x000fe20007f9e0ff */
[----:B------:R4:W-:Y:S01]  /*4240*/  LDGSTS.E [R161+0x4070], desc[UR16][R80.64], P2 ;  /* 0x0407000050a17fae */ /* 0x0009e200091a1010 */
[----:B------:R-:W-:-:S03]  /*4250*/  ISETP.NE.U32.AND P2, PT, R24, RZ, PT ;  /* 0x000000ff1800720c */ /* 0x000fc60003f45070 */
[----:B------:R-:W-:Y:S01]  /*4260*/  IMAD.X R77, R19, 0x1, R131, P4 ;  /* 0x00000001134d7824 */ /* 0x000fe200020e0683 */
[----:B------:R-:W-:-:S05]  /*4270*/  IADD3 R78, P4, PT, R16, R129, RZ ;  /* 0x00000081104e7210 */ /* 0x000fca0007f9e0ff */
[----:B------:R4:W-:Y:S01]  /*4280*/  LDGSTS.E [R161+0x4074], desc[UR16][R82.64], P1 ;  /* 0x0407400052a17fae */ /* 0x0009e200089a1010 */
[----:B------:R-:W-:Y:S01]  /*4290*/  LOP3.LUT P1, RZ, R23, 0x1, RZ, 0xc0, !PT ;  /* 0x0000000117ff7812 */ /* 0x000fe2000782c0ff */
[----:B------:R-:W-:Y:S01]  /*42a0*/  IMAD.X R79, R17, 0x1, R131, P4 ;  /* 0x00000001114f7824 */ /* 0x000fe200020e0683 */
[----:B------:R-:W-:Y:S01]  /*42b0*/  IADD3 R138, P4, PT, R6, R129, RZ ;  /* 0x00000081068a7210 */ /* 0x000fe20007f9e0ff */
[----:B--2---:R-:W-:-:S04]  /*42c0*/  VIADD R6, R143, 0xffffffbe ;  /* 0xffffffbe8f067836 */ /* 0x004fc80000000000 */
[----:B------:R-:W-:Y:S02]  /*42d0*/  IMAD.X R139, R7, 0x1, R131, P4 ;  /* 0x00000001078b7824 */ /* 0x000fe400020e0683 */
[----:B------:R-:W-:-:S04]  /*42e0*/  VIADD R7, R143, 0xffffffbd ;  /* 0xffffffbd8f077836 */ /* 0x000fc80000000000 */
[----:B------:R4:W-:Y:S01]  /*42f0*/  LDGSTS.E [R161+0x4078], desc[UR16][R110.64], P1 ;  /* 0x040780006ea17fae */ /* 0x0009e200089a1010 */
[-C--:B------:R-:W-:Y:S02]  /*4300*/  IADD3 R120, P1, PT, R14, R129.reuse, RZ ;  /* 0x000000810e787210 */ /* 0x080fe40007f3e0ff */
[----:B------:R-:W-:Y:S01]  /*4310*/  ISETP.GE.U32.AND P4, PT, R7, 0x7fffff9e, PT ;  /* 0x7fffff9e0700780c */ /* 0x000fe20003f86070 */
[----:B------:R4:W-:Y:S01]  /*4320*/  LDGSTS.E [R161+0x407c], desc[UR16][R114.64], !P3 ;  /* 0x0407c00072a17fae */ /* 0x0009e2000d9a1010 */
[-C--:B------:R-:W-:Y:S01]  /*4330*/  IADD3 R132, P3, PT, R12, R129.reuse, RZ ;  /* 0x000000810c847210 */ /* 0x080fe20007f7e0ff */
[--C-:B------:R-:W-:Y:S01]  /*4340*/  IMAD.X R121, R15, 0x1, R131.reuse, P1 ;  /* 0x000000010f797824 */ /* 0x100fe200008e0683 */
[----:B------:R-:W-:Y:S01]  /*4350*/  ISETP.NE.U32.AND P1, PT, R22, RZ, PT ;  /* 0x000000ff1600720c */ /* 0x000fe20003f25070 */
[----:B------:R-:W0:Y:S02]  /*4360*/  LDGDEPBAR ;  /* 0x00000000000079af */ /* 0x000e240000000000 */
[----:B------:R-:W-:Y:S01]  /*4370*/  IMAD.X R133, R13, 0x1, R131, P3 ;  /* 0x000000010d857824 */ /* 0x000fe200018e0683 */
[----:B------:R-:W-:Y:S01]  /*4380*/  IADD3 R136, P3, PT, R8, R129, RZ ;  /* 0x0000008108887210 */ /* 0x000fe20007f7e0ff */
[----:B------:R4:W-:Y:S01]  /*4390*/  LDGSTS.E [R173+0xa000], desc[UR16][R84.64], P2 ;  /* 0x0a00000054ad7fae */ /* 0x0009e200091a1010 */
[----:B------:R-:W-:-:S03]  /*43a0*/  ISETP.LT.OR P5, PT, R165, 0x20, P1 ;  /* 0x00000020a500780c */ /* 0x000fc60000fa1670 */
[----:B------:R4:W-:Y:S01]  /*43b0*/  LDGSTS.E [R173+0xa400], desc[UR16][R86.64], P2 ;  /* 0x0a40000056ad7fae */ /* 0x0009e200091a1010 */
[----:B------:R-:W-:Y:S01]  /*43c0*/  IMAD.X R137, R9, 0x1, R131, P3 ;  /* 0x0000000109897824 */ /* 0x000fe200018e0683 */
[----:B------:R-:W-:Y:S02]  /*43d0*/  ISETP.GE.U32.AND P3, PT, R6, 0x7fffff9f, PT ;  /* 0x7fffff9f0600780c */ /* 0x000fe40003f66070 */
[----:B------:R4:W-:Y:S04]  /*43e0*/  LDGSTS.E [R173+0xa800], desc[UR16][R88.64], P2 ;  /* 0x0a80000058ad7fae */ /* 0x0009e800091a1010 */
        /* <DEDUP_REMOVED lines=12> */
[----:B------:R4:W-:Y:S01]  /*44b0*/  LDGSTS.E [R175+0xbe00], desc[UR16][R118.64], P2 ;  /* 0x0be0000076af7fae */ /* 0x0009e200091a1010 */
[----:B------:R-:W-:-:S03]  /*44c0*/  IADD3 R134, P2, PT, R10, R129, RZ ;  /* 0x000000810a867210 */ /* 0x000fc60007f5e0ff */
[----:B------:R-:W0:Y:S02]  /*44d0*/  LDGDEPBAR ;  /* 0x00000000000079af */ /* 0x000e240000000000 */
[----:B------:R-:W-:Y:S01]  /*44e0*/  IMAD.X R135, R11, 0x1, R131, P2 ;  /* 0x000000010b877824 */ /* 0x000fe200010e0683 */
[----:B------:R-:W-:Y:S01]  /*44f0*/  IADD3 R140, P2, PT, R4, R129, RZ ;  /* 0x00000081048c7210 */ /* 0x000fe20007f5e0ff */
[----:B---3--:R-:W-:-:S04]  /*4500*/  VIADD R4, R143, 0xffffffbf ;  /* 0xffffffbf8f047836 */ /* 0x008fc80000000000 */
[----:B------:R-:W-:Y:S01]  /*4510*/  IMAD.X R141, R5, 0x1, R131, P2 ;  /* 0x00000001058d7824 */ /* 0x000fe200010e0683 */
[----:B------:R-:W-:Y:S01]  /*4520*/  ISETP.GE.U32.AND P2, PT, R4, 0x7fffffa0, PT ;  /* 0x7fffffa00400780c */ /* 0x000fe20003f46070 */
[----:B------:R-:W-:-:S04]  /*4530*/  DEPBAR.LE SB0, 0x2 ;  /* 0x000080800000791a */ /* 0x000fc80000000000 */
[----:B------:R-:W-:Y:S06]  /*4540*/  BAR.SYNC.DEFER_BLOCKING 0x0 ;  /* 0x0000000000007b1d */ /* 0x000fec0000010000 */
[----:B----4-:R-:W-:Y:S05]  /*4550*/  @!P6 BRA `(.L_x_6) ;  /* 0x000000000024e947 */ /* 0x010fea0003800000 */
[----:B------:R-:W-:Y:S04]  /*4560*/  LDS.128 R4, [R161] ;  /* 0x00000000a1047984 */ /* 0x000fe80000000c00 */
[----:B------:R-:W-:Y:S04]  /*4570*/  LDS.128 R8, [R161+0x10] ;  /* 0x00001000a1087984 */ /* 0x000fe80000000c00 */
[----:B------:R-:W-:Y:S04]  /*4580*/  LDS.128 R12, [R161+0x20] ;  /* 0x00002000a10c7984 */ /* 0x000fe80000000c00 */
[----:B------:R-:W-:Y:S04]  /*4590*/  LDS.128 R16, [R161+0x30] ;  /* 0x00003000a1107984 */ /* 0x000fe80000000c00 */
[----:B------:R-:W-:Y:S04]  /*45a0*/  LDS.128 R20, [R161+0x40] ;  /* 0x00004000a1147984 */ /* 0x000fe80000000c00 */
[----:B------:R-:W-:Y:S04]  /*45b0*/  LDS.128 R24, [R161+0x50] ;  /* 0x00005000a1187984 */ /* 0x000fe80000000c00 */
[----:B------:R-:W-:Y:S04]  /*45c0*/  LDS.128 R28, [R161+0x60] ;  /* 0x00006000a11c7984 */ /* 0x000fe80000000c00 */
[----:B------:R-:W1:Y:S02]  /*45d0*/  LDS.128 R32, [R161+0x70] ;  /* 0x00007000a1207984 */ /* 0x000e640000000c00 */
[----:B-1----:R1:W-:Y:S02]  /*45e0*/  STTM.x32 tmem[UR11+0x40], R4 ;  /* 0x00004004000079ed */ /* 0x0023e400082c000b */
.L_x_6:
[----:B------:R-:W2:Y:S02]  /*45f0*/  FENCE.VIEW.ASYNC.T ;  /* 0x00000000000073c6 */ /* 0x000ea40000000200 */
[----:B--2---:R-:W-:Y:S06]  /*4600*/  BAR.SYNC.DEFER_BLOCKING 0x0 ;  /* 0x0000000000007b1d */ /* 0x004fec0000010000 */
[----:B------:R-:W-:Y:S05]  /*4610*/  @P5 BRA `(.L_x_7) ;  /* 0x0000000000745947 */ /* 0x000fea0003800000 */
[----:B------:R-:W-:Y:S02]  /*4620*/  UIADD3 UR4, UPT, UPT, UR10, 0x8000, URZ ;  /* 0x000080000a047890 */ /* 0x000fe4000fffe0ff */
[----:B------:R-:W-:Y:S02]  /*4630*/  UIADD3 UR9, UPT, UPT, UR18, 0x48, URZ ;  /* 0x0000004812097890 */ /* 0x000fe4000fffe0ff */
[----:B------:R-:W-:Y:S02]  /*4640*/  USHF.R.U32.HI UR4, URZ, 0x4, UR4 ;  /* 0x00000004ff047899 */ /* 0x000fe40008011604 */
[----:B------:R-:W-:Y:S02]  /*4650*/  UIADD3 UR14, UPT, UPT, UR18, 0x50, URZ ;  /* 0x00000050120e7890 */ /* 0x000fe4000fffe0ff */
[----:B------:R-:W-:Y:S02]  /*4660*/  USGXT.U32 UR6, UR4, 0xe ;  /* 0x0000000e0406789a */ /* 0x000fe40008000000 */
[----:B------:R-:W-:-:S02]  /*4670*/  UIADD3 UR15, UPT, UPT, UR18, 0x58, URZ ;  /* 0x00000058120f7890 */ /* 0x000fc4000fffe0ff */
[----:B------:R-:W-:Y:S01]  /*4680*/  UIADD3 UR22, UP0, UPT, UR6, 0x2, URZ ;  /* 0x0000000206167890 */ /* 0x000fe2000ff1e0ff */
[----:B------:R-:W-:Y:S01]  /*4690*/  UMOV UR4, URZ ;  /* 0x000000ff00047c82 */ /* 0x000fe20008000000 */
[----:B------:R-:W-:Y:S02]  /*46a0*/  UMOV UR24, 0x0 ;  /* 0x0000000000187882 */ /* 0x000fe40000000000 */
[----:B------:R-:W-:Y:S01]  /*46b0*/  UIADD3.X UR23, UPT, UPT, UR4, 0x40004040, URZ, UP0, !UPT ;  /* 0x4000404004177890 */ /* 0x000fe200087fe4ff */
[----:B------:R-:W-:Y:S01]  /*46c0*/  UMOV UR25, 0x8100910 ;  /* 0x0810091000197882 */ /* 0x000fe20000000000 */
[----:B------:R-:W-:Y:S02]  /*46d0*/  UMOV UR7, 0x40004040 ;  /* 0x4000404000077882 */ /* 0x000fe40000000000 */
[----:B------:R-:W-:Y:S01]  /*46e0*/  UIADD3.64 UR12, UPT, UPT, UR22, 0x2, URZ ;  /* 0x00000002160c7897 */ /* 0x000fe2000fffe0ff */
[----:B------:R2:W-:Y:S01]  /*46f0*/  UTCHMMA tmem[UR19], gdesc[UR6], tmem[UR18], tmem[UR24], idesc[UR25], !UPT ;  /* 0x00ff1806130079ea */ /* 0x0005e2000f800012 */
[----:B------:R-:W-:Y:S01]  /*4700*/  UIADD3.64 UR20, UPT, UPT, UR22, 0x4, URZ ;  /* 0x0000000416147897 */ /* 0x000fe2000fffe0ff */
[----:B------:R-:W-:Y:S01]  /*4710*/  UMOV UR26, 0x0 ;  /* 0x00000000001a7882 */ /* 0x000fe20000000000 */
[----:B------:R-:W-:Y:S01]  /*4720*/  UMOV UR27, 0x8100910 ;  /* 0x08100910001b7882 */ /* 0x000fe20000000000 */
[----:B------:R-:W-:Y:S01]  /*4730*/  UMOV UR28, 0x0 ;  /* 0x00000000001c7882 */ /* 0x000fe20000000000 */
[----:B------:R-:W-:Y:S01]  /*4740*/  UMOV UR29, 0x8100910 ;  /* 0x08100910001d7882 */ /* 0x000fe20000000000 */
[----:B------:R-:W-:Y:S01]  /*4750*/  UMOV UR4, UR8 ;  /* 0x0000000800047c82 */ /* 0x000fe20008000000 */
[----:B------:R-:W-:Y:S01]  /*4760*/  UMOV UR5, URZ ;  /* 0x000000ff00057c82 */ /* 0x000fe20008000000 */
[----:B------:R-:W-:Y:S01]  /*4770*/  UMOV UR30, 0x0 ;  /* 0x00000000001e7882 */ /* 0x000fe20000000000 */
[----:B------:R-:W-:Y:S01]  /*4780*/  UMOV UR31, 0x8100910 ;  /* 0x08100910001f7882 */ /* 0x000fe20000000000 */
[----:B------:R2:W-:Y:S01]  /*4790*/  UTCHMMA tmem[UR9], gdesc[UR22], tmem[UR18], tmem[UR26], idesc[UR27], UPT ;  /* 0x00ff1a16090079ea */ /* 0x0005e2000b800012 */
[----:B------:R-:W-:Y:S01]  /*47a0*/  UMOV UR4, UR4 ;  /* 0x0000000400047c82 */ /* 0x000fe20008000000 */
[----:B------:R2:W-:Y:S01]  /*47b0*/  UTCHMMA tmem[UR14], gdesc[UR12], tmem[UR18], tmem[UR28], idesc[UR29], UPT ;  /* 0x00ff1c0c0e0079ea */ /* 0x0005e2000b800012 */
[----:B------:R2:W-:Y:S01]  /*47c0*/  UTCHMMA tmem[UR15], gdesc[UR20], tmem[UR18], tmem[UR30], idesc[UR31], UPT ;  /* 0x00ff1e140f0079ea */ /* 0x0005e2000b800012 */
[----:B------:R2:W-:Y:S01]  /*47d0*/  UTCBAR [UR4], URZ ;  /* 0x000000ff040073e9 */ /* 0x0005e200080000ff */
[----:B------:R-:W-:Y:S01]  /*47e0*/  NOP ;  /* 0x0000000000007918 */ /* 0x000fe20000000000 */
.L_x_7:
[----:B------:R-:W-:Y:S01]  /*47f0*/  BAR.SYNC.DEFER_BLOCKING 0x0 ;  /* 0x0000000000007b1d */ /* 0x000fe20000010000 */
[C---:B-1----:R-:W-:Y:S02]  /*4800*/  VIADD R5, R143.reuse, 0xffffffbb ;  /* 0xffffffbb8f057836 */ /* 0x042fe40000000000 */
[C---:B------:R-:W-:Y:S02]  /*4810*/  VIADD R9, R143.reuse, 0xffffffba ;  /* 0xffffffba8f097836 */ /* 0x040fe40000000000 */
[----:B------:R-:W-:Y:S01]  /*4820*/  VIADD R10, R143, 0xffffffb9 ;  /* 0xffffffb98f0a7836 */ /* 0x000fe20000000000 */
[----:B------:R-:W-:Y:S01]  /*4830*/  ISETP.GE.U32.AND P5, PT, R5, 0x7fffff9c, PT ;  /* 0x7fffff9c0500780c */ /* 0x000fe20003fa6070 */
[C---:B------:R-:W-:Y:S01]  /*4840*/  VIADD R11, R143.reuse, 0xffffffb8 ;  /* 0xffffffb88f0b7836 */ /* 0x040fe20000000000 */
[----:B--2---:R-:W-:Y:S01]  /*4850*/  UMOV UR4, URZ ;  /* 0x000000ff00047c82 */ /* 0x004fe20008000000 */
[C---:B------:R-:W-:Y:S02]  /*4860*/  VIADD R12, R143.reuse, 0xffffffb6 ;  /* 0xffffffb68f0c7836 */ /* 0x040fe40000000000 */
[----:B------:R-:W-:-:S02]  /*4870*/  VIADD R13, R143, 0xffffffb5 ;  /* 0xffffffb58f0d7836 */ /* 0x000fc40000000000 */
[C---:B------:R-:W-:Y:S02]  /*4880*/  VIADD R16, R143.reuse, 0xffffffb3 ;  /* 0xffffffb38f107836 */ /* 0x040fe40000000000 */
[C---:B------:R-:W-:Y:S02]  /*4890*/  VIADD R17, R143.reuse, 0xffffffac ;  /* 0xffffffac8f117836 */ /* 0x040fe40000000000 */
[C---:B------:R-:W-:Y:S02]  /*48a0*/  VIADD R20, R143.reuse, 0xffffffa6 ;  /* 0xffffffa68f147836 */ /* 0x040fe40000000000 */
[C---:B------:R-:W-:Y:S02]  /*48b0*/  VIADD R19, R143.reuse, 0xffffffa7 ;  /* 0xffffffa78f137836 */ /* 0x040fe40000000000 */
[C---:B------:R-:W-:Y:S02]  /*48c0*/  VIADD R23, R143.reuse, 0xffffffb2 ;  /* 0xffffffb28f177836 */ /* 0x040fe40000000000 */
[----:B------:R-:W-:Y:S01]  /*48d0*/  VIADD R24, R143, 0xffffffa3 ;  /* 0xffffffa38f187836 */ /* 0x000fe20000000000 */
[----:B------:R-:W-:Y:S01]  /*48e0*/  @!PT LDS RZ, [RZ] ;  /* 0x00000000fffff984 */ /* 0x000fe20000000800 */
[----:B------:R-:W-:Y:S01]  /*48f0*/  @!PT LDS RZ, [RZ] ;  /* 0x00000000fffff984 */ /* 0x000fe20000000800 */
[----:B------:R-:W-:Y:S01]  /*4900*/  @!PT LDS RZ, [RZ] ;  /* 0x00000000fffff984 */ /* 0x000fe20000000800 */
[----:B------:R-:W-:Y:S01]  /*4910*/  LDGSTS.E [R161], desc[UR16][R74.64], !P2 ;  /* 0x000000004aa17fae */ /* 0x000fe2000d1a1010 */
[----:B------:R-:W-:-:S03]  /*4920*/  ISETP.GE.U32.AND P2, PT, R177, 0x7fffff9d, PT ;  /* 0x7fffff9db100780c */ /* 0x000fc60003f46070 */
[----:B------:R-:W-:Y:S01]  /*4930*/  LDGSTS.E [R161+0x4], desc[UR16][R76.64], !P3 ;  /* 0x000040004ca17fae */ /* 0x000fe2000d9a1010 */
[----:B------:R-:W-:-:S03]  /*4940*/  IADD3 R6, P3, PT, R38, R129, RZ ;  /* 0x0000008126067210 */ /* 0x000fc60007f7e0ff */
[----:B------:R-:W-:Y:S01]  /*4950*/  LDGSTS.E [R161+0x8], desc[UR16][R78.64], !P4 ;  /* 0x000080004ea17fae */ /* 0x000fe2000e1a1010 */
[----:B------:R-:W-:Y:S01]  /*4960*/  IADD3 R4, P4, PT, R36, R129, RZ ;  /* 0x0000008124047210 */ /* 0x000fe20007f9e0ff */
[----:B------:R-:W-:Y:S01]  /*4970*/  IMAD.X R7, R39, 0x1, R131, P3 ;  /* 0x0000000127077824 */ /* 0x000fe200018e0683 */
[----:B------:R-:W-:-:S03]  /*4980*/  ISETP.GE.U32.AND P3, PT, R9, 0x7fffff9b, PT ;  /* 0x7fffff9b0900780c */ /* 0x000fc60003f66070 */
[--C-:B------:R-:W-:Y:S01]  /*4990*/  IMAD.X R5, R37, 0x1, R131.reuse, P4 ;  /* 0x0000000125057824 */ /* 0x100fe200020e0683 */
[----:B------:R-:W-:Y:S01]  /*49a0*/  IADD3 R8, P4, PT, R40, R129, RZ ;  /* 0x0000008128087210 */ /* 0x000fe20007f9e0ff */
[----:B------:R-:W-:Y:S01]  /*49b0*/  LDGSTS.E [R161+0xc], desc[UR16][R120.64], !P2 ;  /* 0x0000c00078a17fae */ /* 0x000fe2000d1a1010 */
[----:B------:R-:W-:Y:S01]  /*49c0*/  ISETP.GE.U32.AND P2, PT, R11, 0x7fffff99, PT ;  /* 0x7fffff990b00780c */ /* 0x000fe20003f46070 */
[----:B------:R-:W-:Y:S02]  /*49d0*/  VIADD R11, R143, 0xffffffb7 ;  /* 0xffffffb78f0b7836 */ /* 0x000fe40000000000 */
[----:B------:R-:W-:Y:S01]  /*49e0*/  IMAD.X R9, R41, 0x1, R131, P4 ;  /* 0x0000000129097824 */ /* 0x000fe200020e0683 */
[----:B------:R-:W-:Y:S01]  /*49f0*/  ISETP.GE.U32.AND P4, PT, R10, 0x7fffff9a, PT ;  /* 0x7fffff9a0a00780c */ /* 0x000fe20003f86070 */
[----:B------:R-:W-:Y:S01]  /*4a00*/  LDGSTS.E [R161+0x10], desc[UR16][R132.64], !P5 ;  /* 0x0001000084a17fae */ /* 0x000fe2000e9a1010 */
[----:B------:R-:W-:Y:S01]  /*4a10*/  ISETP.GE.U32.AND P5, PT, R11, 0x7fffff98, PT ;  /* 0x7fffff980b00780c */ /* 0x000fe20003fa6070 */
[----:B------:R-:W-:-:S02]  /*4a20*/  IMAD.SHL.U32 R37, R3, 0x4, RZ ;  /* 0x0000000403257824 */ /* 0x000fc400078e00ff */
[----:B------:R-:W-:Y:S01]  /*4a30*/  LDGSTS.E [R161+0x14], desc[UR16][R134.64], !P3 ;  /* 0x0001400086a17fae */ /* 0x000fe2000d9a1010 */
[----:B------:R-:W-:-:S05]  /*4a40*/  IADD3 R10, P3, PT, R42, R129, RZ ;  /* 0x000000812a0a7210 */ /* 0x000fca0007f7e0ff */
[----:B------:R-:W-:Y:S01]  /*4a50*/  IMAD.X R11, R43, 0x1, R131, P3 ;  /* 0x000000012b0b7824 */ /* 0x000fe200018e0683 */
[----:B------:R-:W-:Y:S01]  /*4a60*/  ISETP.GE.U32.AND P3, PT, R12, 0x7fffff97, PT ;  /* 0x7fffff970c00780c */ /* 0x000fe20003f66070 */
[----:B------:R-:W-:Y:S01]  /*4a70*/  LDGSTS.E [R161+0x18], desc[UR16][R136.64], !P4 ;  /* 0x0001800088a17fae */ /* 0x000fe2000e1a1010 */
[----:B------:R-:W-:Y:S01]  /*4a80*/  ISETP.GE.U32.AND P4, PT, R13, 0x7fffff96, PT ;  /* 0x7fffff960d00780c */ /* 0x000fe20003f86070 */
[----:B------:R-:W-:Y:S02]  /*4a90*/  VIADD R13, R143, 0xffffffb4 ;  /* 0xffffffb48f0d7836 */ /* 0x000fe40000000000 */
[----:B------:R-:W-:Y:S01]  /*4aa0*/  LDGSTS.E [R161+0x1c], desc[UR16][R138.64], !P2 ;  /* 0x0001c0008aa17fae */ /* 0x000fe2000d1a1010 */
[----:B------:R-:W-:-:S03]  /*4ab0*/  IADD3 R14, P2, PT, R44, R129, RZ ;  /* 0x000000812c0e7210 */ /* 0x000fc60007f5e0ff */
[----:B------:R-:W-:Y:S01]  /*4ac0*/  LDGSTS.E [R161+0x20], desc[UR16][R140.64], !P5 ;  /* 0x000200008ca17fae */ /* 0x000fe2000e9a1010 */
[----:B------:R-:W-:Y:S01]  /*4ad0*/  IADD3 R12, P5, PT, R46, R129, RZ ;  /* 0x000000812e0c7210 */ /* 0x000fe20007fbe0ff */
[----:B------:R-:W-:Y:S01]  /*4ae0*/  IMAD.X R15, R45, 0x1, R131, P2 ;  /* 0x000000012d0f7824 */ /* 0x000fe200010e0683 */
[----:B------:R-:W-:Y:S01]  /*4af0*/  ISETP.GE.U32.AND P2, PT, R13, 0x7fffff95, PT ;  /* 0x7fffff950d00780c */ /* 0x000fe20003f46070 */
[----:B------:R1:W-:Y:S01]  /*4b00*/  LDGSTS.E [R161+0x24], desc[UR16][R4.64], !P3 ;  /* 0x0002400004a17fae */ /* 0x0003e2000d9a1010 */
[----:B------:R-:W-:Y:S01]  /*4b10*/  ISETP.GE.U32.AND P3, PT, R16, 0x7fffff94, PT ;  /* 0x7fffff941000780c */ /* 0x000fe20003f66070 */
[----:B------:R-:W-:Y:S02]  /*4b20*/  VIADD R16, R143, 0xffffffad ;  /* 0xffffffad8f107836 */ /* 0x000fe40000000000 */
[----:B------:R2:W-:Y:S01]  /*4b30*/  LDGSTS.E [R161+0x28], desc[UR16][R6.64], !P4 ;  /* 0x0002800006a17fae */ /* 0x0005e2000e1a1010 */
[----:B------:R-:W-:Y:S01]  /*4b40*/  ISETP.GE.U32.AND P4, PT, R17, 0x7fffff8d, PT ;  /* 0x7fffff8d1100780c */ /* 0x000fe20003f86070 */
[----:B------:R-:W-:-:S02]  /*4b50*/  VIADD R17, R143, 0xffffffae ;  /* 0xffffffae8f117836 */ /* 0x000fc40000000000 */
[----:B------:R-:W-:-:S03]  /*4b60*/  IMAD.X R13, R47, 0x1, R131, P5 ;  /* 0x000000012f0d7824 */ /* 0x000fc600028e0683 */
[----:B------:R-:W-:Y:S01]  /*4b70*/  ISETP.GE.U32.AND P5, PT, R17, 0x7fffff8f, PT ;  /* 0x7fffff8f1100780c */ /* 0x000fe20003fa6070 */
[----:B------:R3:W-:Y:S01]  /*4b80*/  LDGSTS.E [R161+0x2c], desc[UR16][R8.64], !P2 ;  /* 0x0002c00008a17fae */ /* 0x0007e2000d1a1010 */
[----:B------:R-:W-:Y:S01]  /*4b90*/  ISETP.GE.U32.AND P2, PT, R16, 0x7fffff8e, PT ;  /* 0x7fffff8e1000780c */ /* 0x000fe20003f46070 */
[C---:B------:R-:W-:Y:S01]  /*4ba0*/  VIADD R16, R143.reuse, 0xffffffaf ;  /* 0xffffffaf8f107836 */ /* 0x040fe20000000000 */
[----:B------:R-:W-:Y:S01]  /*4bb0*/  SEL R17, RZ, 0x1, P4 ;  /* 0x00000001ff117807 */ /* 0x000fe20002000000 */
[C---:B-1----:R-:W-:Y:S01]  /*4bc0*/  VIADD R5, R143.reuse, 0xffffffa8 ;  /* 0xffffffa88f057836 */ /* 0x042fe20000000000 */
[----:B--2---:R-:W-:Y:S01]  /*4bd0*/  SEL R6, RZ, 0x4, P5 ;  /* 0x00000004ff067807 */ /* 0x004fe20002800000 */
[----:B------:R-:W-:Y:S01]  /*4be0*/  VIADD R4, R143, 0xffffffa9 ;  /* 0xffffffa98f047836 */ /* 0x000fe20000000000 */
[----:B------:R-:W-:Y:S01]  /*4bf0*/  ISETP.GE.U32.AND P4, PT, R16, 0x7fffff90, PT ;  /* 0x7fffff901000780c */ /* 0x000fe20003f86070 */
[----:B------:R1:W-:Y:S01]  /*4c00*/  LDGSTS.E [R161+0x30], desc[UR16][R10.64], !P3 ;  /* 0x000300000aa17fae */ /* 0x0003e2000d9a1010 */
[----:B------:R-:W-:-:S02]  /*4c10*/  SEL R16, RZ, 0x1fffe, P2 ;  /* 0x0001fffeff107807 */ /* 0x000fc40001000000 */
        /* <DEDUP_REMOVED lines=8> */
[----:B---3--:R-:W-:Y:S02]  /*4ca0*/  SEL R9, RZ, 0x1, P2 ;  /* 0x00000001ff097807 */ /* 0x008fe40001000000 */
[----:B------:R-:W-:Y:S01]  /*4cb0*/  ISETP.GE.U32.AND P2, PT, R4, 0x7fffff8c, PT ;  /* 0x7fffff8c0400780c */ /* 0x000fe20003f46070 */
[----:B------:R-:W-:Y:S01]  /*4cc0*/  VIADD R4, R143, 0xffffffa5 ;  /* 0xffffffa58f047836 */ /* 0x000fe20000000000 */
[----:B------:R-:W-:-:S02]  /*4cd0*/  SEL R18, RZ, 0x1fffe, P5 ;  /* 0x0001fffeff127807 */ /* 0x000fc40002800000 */
[----:B------:R-:W-:Y:S02]  /*4ce0*/  ISETP.GE.U32.AND P5, PT, R5, 0x7fffff85, PT ;  /* 0x7fffff850500780c */ /* 0x000fe40003fa6070 */
[----:B------:R-:W-:Y:S01]  /*4cf0*/  SEL R5, RZ, 0x4, P4 ;  /* 0x00000004ff057807 */ /* 0x000fe20002000000 */
[----:B------:R-:W-:Y:S01]  /*4d00*/  IMAD.IADD R9, R9, 0x1, R18 ;  /* 0x0000000109097824 */ /* 0x000fe200078e0212 */
[----:B------:R-:W-:Y:S01]  /*4d10*/  ISETP.GE.U32.AND P4, PT, R4, 0x7fffff86, PT ;  /* 0x7fffff860400780c */ /* 0x000fe20003f86070 */
[C---:B------:R-:W-:Y:S01]  /*4d20*/  VIADD R4, R143.reuse, 0xffffffa1 ;  /* 0xffffffa18f047836 */ /* 0x040fe20000000000 */
[----:B------:R-:W-:Y:S02]  /*4d30*/  SEL R8, RZ, 0x7fff8, P2 ;  /* 0x0007fff8ff087807 */ /* 0x000fe40001000000 */
[----:B------:R-:W-:Y:S01]  /*4d40*/  ISETP.GE.U32.AND P2, PT, R20, 0x7fffff87, PT ;  /* 0x7fffff871400780c */ /* 0x000fe20003f46070 */
[----:B------:R-:W-:Y:S01]  /*4d50*/  VIADD R20, R143, 0xffffffa2 ;  /* 0xffffffa28f147836 */ /* 0x000fe20000000000 */
[----:B------:R-:W-:-:S02]  /*4d60*/  SEL R22, RZ, 0x1fffe, P4 ;  /* 0x0001fffeff167807 */ /* 0x000fc40002000000 */
[----:B------:R-:W-:Y:S02]  /*4d70*/  SEL R21, RZ, 0x1, P5 ;  /* 0x00000001ff157807 */ /* 0x000fe40002800000 */
[----:B------:R-:W-:Y:S01]  /*4d80*/  ISETP.GE.U32.AND P4, PT, R4, 0x7fffff82, PT ;  /* 0x7fffff820400780c */ /* 0x000fe20003f86070 */
[----:B------:R-:W-:Y:S01]  /*4d90*/  VIADD R4, R143, 0xffffffa0 ;  /* 0xffffffa08f047836 */ /* 0x000fe20000000000 */
[----:B------:R-:W-:Y:S01]  /*4da0*/  ISETP.GE.U32.AND P5, PT, R19, 0x7fffff88, PT ;  /* 0x7fffff881300780c */ /* 0x000fe20003fa6070 */
[----:B------:R-:W-:Y:S01]  /*4db0*/  IMAD.IADD R21, R21, 0x1, R22 ;  /* 0x0000000115157824 */ /* 0x000fe200078e0216 */
[----:B------:R-:W-:Y:S02]  /*4dc0*/  SEL R19, RZ, 0x4, P2 ;  /* 0x00000004ff137807 */ /* 0x000fe40001000000 */
[----:B------:R-:W-:Y:S02]  /*4dd0*/  ISETP.GE.U32.AND P2, PT, R20, 0x7fffff83, PT ;  /* 0x7fffff831400780c */ /* 0x000fe40003f46070 */
[----:B------:R-:W-:-:S02]  /*4de0*/  SEL R20, RZ, 0x7fff8, P5 ;  /* 0x0007fff8ff147807 */ /* 0x000fc40002800000 */
[----:B------:R-:W-:Y:S02]  /*4df0*/  ISETP.GE.U32.AND P5, PT, R4, 0x7fffff81, PT ;  /* 0x7fffff810400780c */ /* 0x000fe40003fa6070 */
[----:B------:R-:W-:Y:S02]  /*4e00*/  SEL R25, RZ, 0x1fffe, P4 ;  /* 0x0001fffeff197807 */ /* 0x000fe40002000000 */
[----:B------:R-:W-:Y:S02]  /*4e10*/  ISETP.GE.U32.AND P4, PT, R23, 0x7fffff93, PT ;  /* 0x7fffff931700780c */ /* 0x000fe40003f86070 */
[----:B------:R-:W-:Y:S02]  /*4e20*/  SEL R23, RZ, 0x4, P2 ;  /* 0x00000004ff177807 */ /* 0x000fe40001000000 */
[----:B------:R-:W-:Y:S02]  /*4e30*/  ISETP.GE.U32.AND P2, PT, R24, 0x7fffff84, PT ;  /* 0x7fffff841800780c */ /* 0x000fe40003f46070 */
[----:B------:R-:W-:-:S02]  /*4e40*/  SEL R24, RZ, 0x1, P5 ;  /* 0x00000001ff187807 */ /* 0x000fc40002800000 */
[----:B------:R-:W-:Y:S02]  /*4e50*/  SEL R18, RZ, 0x7fff8, P2 ;  /* 0x0007fff8ff127807 */ /* 0x000fe40001000000 */
[----:B------:R-:W-:Y:S01]  /*4e60*/  LOP3.LUT R9, R9, 0x3, RZ, 0xc0, !PT ;  /* 0x0000000309097812 */ /* 0x000fe200078ec0ff */
[----:B------:R-:W-:Y:S01]  /*4e70*/  IMAD.IADD R24, R24, 0x1, R25 ;  /* 0x0000000118187824 */ /* 0x000fe200078e0219 */
[----:B------:R-:W-:Y:S01]  /*4e80*/  LOP3.LUT R21, R21, 0x3, RZ, 0xc0, !PT ;  /* 0x0000000315157812 */ /* 0x000fe200078ec0ff */
[----:B------:R2:W-:Y:S01]  /*4e90*/  LDGSTS.E [R161+0x34], desc[UR16][R14.64], !P4 ;  /* 0x000340000ea17fae */ /* 0x0005e2000e1a1010 */
[----:B------:R-:W-:Y:S02]  /*4ea0*/  IADD3 R5, PT, PT, R9, R8, R5 ;  /* 0x0000000809057210 */ /* 0x000fe40007ffe005 */
[----:B------:R-:W-:Y:S02]  /*4eb0*/  LOP3.LUT R24, R24, 0x3, RZ, 0xc0, !PT ;  /* 0x0000000318187812 */ /* 0x000fe400078ec0ff */
[----:B------:R-:W-:Y:S01]  /*4ec0*/  IADD3 R19, PT, PT, R21, R20, R19 ;  /* 0x0000001415137210 */ /* 0x000fe20007ffe013 */
[----:B------:R-:W-:Y:S01]  /*4ed0*/  IMAD.SHL.U32 R9, R5, 0x100, RZ ;  /* 0x0000010005097824 */ /* 0x000fe200078e00ff */
[----:B------:R-:W-:Y:S01]  /*4ee0*/  IADD3 R18, PT, PT, R24, R18, R23 ;  /* 0x0000001218127210 */ /* 0x000fe20007ffe017 */
[C---:B------:R-:W-:Y:S01]  /*4ef0*/  VIADD R5, R143.reuse, 0xffffffb1 ;  /* 0xffffffb18f057836 */ /* 0x040fe20000000000 */
[----:B------:R-:W-:Y:S01]  /*4f00*/  LOP3.LUT R16, R16, 0x3, RZ, 0xc0, !PT ;  /* 0x0000000310107812 */ /* 0x000fe200078ec0ff */
[----:B------:R-:W-:Y:S01]  /*4f10*/  VIADD R143, R143, 0xffffffb0 ;  /* 0xffffffb08f8f7836 */ /* 0x000fe20000000000 */
[----:B------:R-:W-:-:S02]  /*4f20*/  LOP3.LUT R18, R18, 0xf, RZ, 0xc0, !PT ;  /* 0x0000000f12127812 */ /* 0x000fc400078ec0ff */
[----:B------:R-:W-:Y:S02]  /*4f30*/  IADD3 R16, PT, PT, R16, R7, R6 ;  /* 0x0000000710107210 */ /* 0x000fe40007ffe006 */
[----:B------:R-:W-:Y:S01]  /*4f40*/  LOP3.LUT R9, R9, 0xf00, RZ, 0xe2, !PT ;  /* 0x00000f0009097812 */ /* 0x000fe200078ee2ff */
[----:B------:R-:W-:Y:S01]  /*4f50*/  IMAD R18, R19, 0x10, R18 ;  /* 0x0000001013127824 */ /* 0x000fe200078e0212 */
[----:B------:R-:W-:Y:S02]  /*4f60*/  ISETP.GE.U32.AND P2, PT, R5, 0x7fffff92, PT ;  /* 0x7fffff920500780c */ /* 0x000fe40003f46070 */
[----:B------:R-:W-:Y:S01]  /*4f70*/  IADD3 R6, P3, PT, R48, R129, RZ ;  /* 0x0000008130067210 */ /* 0x000fe20007f7e0ff */
[----:B------:R-:W-:Y:S01]  /*4f80*/  IMAD R16, R16, 0x1000, R9 ;  /* 0x0000100010107824 */ /* 0x000fe200078e0209 */
[----:B------:R-:W-:-:S03]  /*4f90*/  LOP3.LUT R5, R18, 0xff, RZ, 0xc0, !PT ;  /* 0x000000ff12057812 */ /* 0x000fc600078ec0ff */
[----:B------:R-:W-:Y:S01]  /*4fa0*/  IMAD.X R7, R49, 0x1, R131, P3 ;  /* 0x0000000131077824 */ /* 0x000fe200018e0683 */
[-C--:B------:R-:W-:Y:S01]  /*4fb0*/  IADD3 R8, P3, PT, R50, R129.reuse, RZ ;  /* 0x0000008132087210 */ /* 0x080fe20007f7e0ff */
[----:B------:R-:W-:Y:S01]  /*4fc0*/  IMAD.IADD R5, R16, 0x1, R5 ;  /* 0x0000000110057824 */ /* 0x000fe200078e0205 */
[----:B------:R-:W-:-:S03]  /*4fd0*/  IADD3 R16, P4, PT, R54, R129, RZ ;  /* 0x0000008136107210 */ /* 0x000fc60007f9e0ff */
[----:B------:R3:W-:Y:S01]  /*4fe0*/  LDGSTS.E [R161+0x38], desc[UR16][R12.64], !P2 ;  /* 0x000380000ca17fae */ /* 0x0007e2000d1a1010 */
[----:B------:R-:W-:Y:S01]  /*4ff0*/  LOP3.LUT R5, R5, 0xffff, RZ, 0xc0, !PT ;  /* 0x0000ffff05057812 */ /* 0x000fe200078ec0ff */
[--C-:B------:R-:W-:Y:S01]  /*5000*/  IMAD.X R9, R51, 0x1, R131.reuse, P3 ;  /* 0x0000000133097824 */ /* 0x100fe200018e0683 */
[----:B------:R-:W-:Y:S01]  /*5010*/  ISETP.GE.U32.AND P2, PT, R143, 0x7fffff91, PT ;  /* 0x7fffff918f00780c */ /* 0x000fe20003f46070 */
[----:B------:R-:W-:Y:S01]  /*5020*/  IMAD.X R17, R55, 0x1, R131, P4 ;  /* 0x0000000137117824 */ /* 0x000fe200020e0683 */
[--C-:B------:R-:W-:Y:S02]  /*5030*/  SHF.R.U32.HI R19, RZ, 0xf, R5.reuse ;  /* 0x0000000fff137819 */ /* 0x100fe40000011605 */
[-C--:B-1----:R-:W-:Y:S02]  /*5040*/  IADD3 R10, P3, PT, R52, R129.reuse, RZ ;  /* 0x00000081340a7210 */ /* 0x082fe40007f7e0ff */
[----:B------:R-:W-:Y:S02]  /*5050*/  LOP3.LUT P4, RZ, R19, 0x1, RZ, 0xc0, !PT ;  /* 0x0000000113ff7812 */ /* 0x000fe4000788c0ff */
[----:B--2---:R-:W-:Y:S01]  /*5060*/  SHF.R.U32.HI R14, RZ, 0xe, R5 ;  /* 0x0000000eff0e7819 */ /* 0x004fe20000011605 */
[----:B------:R-:W-:Y:S01]  /*5070*/  IMAD.X R11, R53, 0x1, R131, P3 ;  /* 0x00000001350b7824 */ /* 0x000fe200018e0683 */
[----:B------:R-:W-:-:S02]  /*5080*/  IADD3 R18, P3, PT, R56, R129, RZ ;  /* 0x0000008138127210 */ /* 0x000fc40007f7e0ff */
[----:B------:R-:W-:Y:S01]  /*5090*/  SHF.R.U32.HI R15, RZ, 0xd, R5 ;  /* 0x0000000dff0f7819 */ /* 0x000fe20000011605 */
[----:B------:R-:W-:Y:S01]  /*50a0*/  LDGSTS.E [R161+0x3c], desc[UR16][R6.64], !P2 ;  /* 0x0003c00006a17fae */ /* 0x000fe2000d1a1010 */
[----:B------:R-:W-:Y:S01]  /*50b0*/  LOP3.LUT P2, RZ, R14, 0x1, RZ, 0xc0, !PT ;  /* 0x000000010eff7812 */ /* 0x000fe2000784c0ff */
[----:B------:R-:W-:Y:S01]  /*50c0*/  IMAD.X R19, R57, 0x1, R131, P3 ;  /* 0x0000000139137824 */ /* 0x000fe200018e0683 */
[-C--:B---3--:R-:W-:Y:S02]  /*50d0*/  IADD3 R12, P3, PT, R58, R129.reuse, RZ ;  /* 0x000000813a0c7210 */ /* 0x088fe40007f7e0ff */
[----:B------:R-:W-:Y:S01]  /*50e0*/  SHF.R.U32.HI R22, RZ, 0xc, R5 ;  /* 0x0000000cff167819 */ /* 0x000fe20000011605 */
[----:B------:R1:W-:Y:S01]  /*50f0*/  LDGSTS.E [R161+0x40], desc[UR16][R8.64], P4 ;  /* 0x0004000008a17fae */ /* 0x0003e2000a1a1010 */
[----:B------:R-:W-:Y:S01]  /*5100*/  IADD3 R14, P4, PT, R60, R129, RZ ;  /* 0x000000813c0e7210 */ /* 0x000fe20007f9e0ff */
[----:B------:R-:W-:Y:S01]  /*5110*/  IMAD.X R13, R59, 0x1, R131, P3 ;  /* 0x000000013b0d7824 */ /* 0x000fe200018e0683 */
[----:B------:R-:W-:-:S03]  /*5120*/  LOP3.LUT P3, RZ, R15, 0x1, RZ, 0xc0, !PT ;  /* 0x000000010fff7812 */ /* 0x000fc6000786c0ff */
[----:B------:R-:W-:Y:S01]  /*5130*/  IMAD.X R15, R61, 0x1, R131, P4 ;  /* 0x000000013d0f7824 */ /* 0x000fe200020e0683 */
[----:B------:R-:W-:Y:S01]  /*5140*/  IADD3 R20, P4, PT, R62, R129, RZ ;  /* 0x000000813e147210 */ /* 0x000fe20007f9e0ff */
[----:B------:R2:W-:Y:S01]  /*5150*/  LDGSTS.E [R161+0x44], desc[UR16][R10.64], P2 ;  /* 0x000440000aa17fae */ /* 0x0005e200091a1010 */
[----:B------:R-:W-:-:S03]  /*5160*/  LOP3.LUT P2, RZ, R22, 0x1, RZ, 0xc0, !PT ;  /* 0x0000000116ff7812 */ /* 0x000fc6000784c0ff */
[----:B------:R-:W-:Y:S01]  /*5170*/  IMAD.X R21, R63, 0x1, R131, P4 ;  /* 0x000000013f157824 */ /* 0x000fe200020e0683 */
[-C--:B------:R-:W-:Y:S02]  /*5180*/  IADD3 R22, P4, PT, R66, R129.reuse, RZ ;  /* 0x0000008142167210 */ /* 0x080fe40007f9e0ff */
[----:B-1----:R-:W-:Y:S01]  /*5190*/  SHF.R.U32.HI R8, RZ, 0xb, R5 ;  /* 0x0000000bff087819 */ /* 0x002fe20000011605 */
[----:B------:R1:W-:Y:S01]  /*51a0*/  LDGSTS.E [R161+0x48], desc[UR16][R16.64], P3 ;  /* 0x0004800010a17fae */ /* 0x0003e200099a1010 */
[-C--:B------:R-:W-:Y:S01]  /*51b0*/  IADD3 R6, P3, PT, R64, R129.reuse, RZ ;  /* 0x0000008140067210 */ /* 0x080fe20007f7e0ff */
[----:B------:R-:W-:Y:S01]  /*51c0*/  IMAD.X R23, R67, 0x1, R131, P4 ;  /* 0x0000000143177824 */ /* 0x000fe200020e0683 */
[----:B------:R-:W-:Y:S02]  /*51d0*/  LOP3.LUT P4, RZ, R8, 0x1, RZ, 0xc0, !PT ;  /* 0x0000000108ff7812 */ /* 0x000fe4000788c0ff */
[----:B------:R-:W-:Y:S01]  /*51e0*/  SHF.R.U32.HI R8, RZ, 0xa, R5 ;  /* 0x0000000aff087819 */ /* 0x000fe20000011605 */
[----:B------:R-:W-:Y:S01]  /*51f0*/  IMAD.X R7, R65, 0x1, R131, P3 ;  /* 0x0000000141077824 */ /* 0x000fe200018e0683 */
[----:B------:R-:W-:Y:S01]  /*5200*/  IADD3 R24, P3, PT, R68, R129, RZ ;  /* 0x0000008144187210 */ /* 0x000fe20007f7e0ff */
[----:B------:R3:W-:Y:S01]  /*5210*/  LDGSTS.E [R161+0x4c], desc[UR16][R18.64], P2 ;  /* 0x0004c00012a17fae */ /* 0x0007e200091a1010 */
[----:B------:R-:W-:-:S02]  /*5220*/  LOP3.LUT P2, RZ, R8, 0x1, RZ, 0xc0, !PT ;  /* 0x0000000108ff7812 */ /* 0x000fc4000784c0ff */
[----:B------:R-:W-:Y:S01]  /*5230*/  SHF.R.U32.HI R8, RZ, 0x9, R5 ;  /* 0x00000009ff087819 */ /* 0x000fe20000011605 */
[----:B------:R-:W-:Y:S01]  /*5240*/  IMAD.X R25, R69, 0x1, R131, P3 ;  /* 0x0000000145197824 */ /* 0x000fe200018e0683 */
[-C--:B--2---:R-:W-:Y:S02]  /*5250*/  IADD3 R10, P3, PT, R70, R129.reuse, RZ ;  /* 0x00000081460a7210 */ /* 0x084fe40007f7e0ff */
[----:B------:R-:W-:Y:S01]  /*5260*/  SHF.R.U32.HI R9, RZ, 0x6, R5 ;  /* 0x00000006ff097819 */ /* 0x000fe20000011605 */
[----:B------:R2:W-:Y:S01]  /*5270*/  LDGSTS.E [R161+0x50], desc[UR16][R12.64], P4 ;  /* 0x000500000ca17fae */ /* 0x0005e2000a1a1010 */
[-C--:B-1----:R-:W-:Y:S01]  /*5280*/  IADD3 R16, P4, PT, R72, R129.reuse, RZ ;  /* 0x0000008148107210 */ /* 0x082fe20007f9e0ff */
[----:B------:R-:W-:Y:S01]  /*5290*/  IMAD.X R11, R71, 0x1, R131, P3 ;  /* 0x00000001470b7824 */ /* 0x000fe200018e0683 */
[----:B------:R-:W-:Y:S02]  /*52a0*/  LOP3.LUT P3, RZ, R8, 0x1, RZ, 0xc0, !PT ;  /* 0x0000000108ff7812 */ /* 0x000fe4000786c0ff */
[----:B------:R-:W-:Y:S01]  /*52b0*/  SHF.R.U32.HI R8, RZ, 0x8, R5 ;  /* 0x00000008ff087819 */ /* 0x000fe20000011605 */
[----:B------:R-:W-:Y:S01]  /*52c0*/  IMAD.X R17, R73, 0x1, R131, P4 ;  /* 0x0000000149117824 */ /* 0x000fe200020e0683 */
[----:B------:R-:W-:Y:S01]  /*52d0*/  IADD3 R26, P4, PT, R80, R129, RZ ;  /* 0x00000081501a7210 */ /* 0x000fe20007f9e0ff */
[----:B------:R-:W-:Y:S01]  /*52e0*/  LDGSTS.E [R161+0x54], desc[UR16][R14.64], P2 ;  /* 0x000540000ea17fae */ /* 0x000fe200091a1010 */
[----:B------:R-:W-:-:S02]  /*52f0*/  LOP3.LUT P2, RZ, R8, 0x1, RZ, 0xc0, !PT ;  /* 0x0000000108ff7812 */ /* 0x000fc4000784c0ff */
[----:B------:R-:W-:Y:S01]  /*5300*/  SHF.R.U32.HI R8, RZ, 0x7, R5 ;  /* 0x00000007ff087819 */ /* 0x000fe20000011605 */
[----:B------:R-:W-:Y:S01]  /*5310*/  IMAD.X R27, R81, 0x1, R131, P4 ;  /* 0x00000001511b7824 */ /* 0x000fe200020e0683 */
[----:B---3--:R-:W-:-:S03]  /*5320*/  IADD3 R18, P4, PT, R82, R129, RZ ;  /* 0x0000008152127210 */ /* 0x008fc60007f9e0ff */
[----:B------:R1:W-:Y:S01]  /*5330*/  LDGSTS.E [R161+0x58], desc[UR16][R20.64], P3 ;  /* 0x0005800014a17fae */ /* 0x0003e200099a1010 */
[-C--:B--2---:R-:W-:Y:S01]  /*5340*/  IADD3 R12, P3, PT, R110, R129.reuse, RZ ;  /* 0x000000816e0c7210 */ /* 0x084fe20007f7e0ff */
[----:B------:R-:W-:Y:S01]  /*5350*/  IMAD.X R19, R83, 0x1, R131, P4 ;  /* 0x0000000153137824 */ /* 0x000fe200020e0683 */
[----:B------:R-:W-:Y:S02]  /*5360*/  LOP3.LUT P4, RZ, R8, 0x1, RZ, 0xc0, !PT ;  /* 0x0000000108ff7812 */ /* 0x000fe4000788c0ff */
[----:B------:R-:W-:Y:S01]  /*5370*/  SHF.R.S32.HI R8, RZ, 0x1f, R3 ;  /* 0x0000001fff087819 */ /* 0x000fe20000011403 */
[----:B------:R-:W-:Y:S01]  /*5380*/  IMAD.X R13, R111, 0x1, R131, P3 ;  /* 0x000000016f0d7824 */ /* 0x000fe200018e0683 */
[----:B------:R-:W-:Y:S01]  /*5390*/  IADD3 R28, P3, PT, R114, R129, RZ ;  /* 0x00000081721c7210 */ /* 0x000fe20007f7e0ff */
[----:B------:R2:W-:Y:S01]  /*53a0*/  LDGSTS.E [R161+0x5c], desc[UR16][R6.64], P2 ;  /* 0x0005c00006a17fae */ /* 0x0005e200091a1010 */
[----:B------:R-:W-:-:S03]  /*53b0*/  SHF.L.U64.HI R39, R3, 0x2, R8 ;  /* 0x0000000203277819 */ /* 0x000fc60000010208 */
[----:B------:R-:W-:Y:S01]  /*53c0*/  IMAD.X R29, R115, 0x1, R131, P3 ;  /* 0x00000001731d7824 */ /* 0x000fe200018e0683 */
[-C--:B-1----:R-:W-:Y:S02]  /*53d0*/  IADD3 R20, P2, PT, R86, R37.reuse, RZ ;  /* 0x0000002556147210 */ /* 0x082fe40007f5e0ff */
[----:B------:R-:W-:Y:S01]  /*53e0*/  LOP3.LUT P3, RZ, R9, 0x1, RZ, 0xc0, !PT ;  /* 0x0000000109ff7812 */ /* 0x000fe2000786c0ff */
[----:B------:R1:W-:Y:S01]  /*53f0*/  LDGSTS.E [R161+0x60], desc[UR16][R22.64], P4 ;  /* 0x0006000016a17fae */ /* 0x0003e2000a1a1010 */
[----:B------:R-:W-:Y:S01]  /*5400*/  SHF.R.U32.HI R9, RZ, 0x5, R5 ;  /* 0x00000005ff097819 */ /* 0x000fe20000011605 */
[----:B------:R-:W-:Y:S01]  /*5410*/  IMAD.X R21, R87, 0x1, R39, P2 ;  /* 0x0000000157157824 */ /* 0x000fe200010e0627 */
[-C--:B------:R-:W-:Y:S02]  /*5420*/  IADD3 R14, P4, PT, R84, R37.reuse, RZ ;  /* 0x00000025540e7210 */ /* 0x080fe40007f9e0ff */
[----:B------:R-:W-:Y:S02]  /*5430*/  LOP3.LUT P2, RZ, R9, 0x1, RZ, 0xc0, !PT ;  /* 0x0000000109ff7812 */ /* 0x000fe4000784c0ff */
[----:B------:R-:W-:Y:S01]  /*5440*/  SHF.R.U32.HI R9, RZ, 0x4, R5 ;  /* 0x00000004ff097819 */ /* 0x000fe20000011605 */
[----:B------:R-:W-:Y:S01]  /*5450*/  IMAD.X R15, R85, 0x1, R39, P4 ;  /* 0x00000001550f7824 */ /* 0x000fe200020e0627 */
[----:B--2---:R-:W-:-:S03]  /*5460*/  IADD3 R6, P4, PT, R88, R37, RZ ;  /* 0x0000002558067210 */ /* 0x004fc60007f9e0ff */
[----:B------:R2:W-:Y:S01]  /*5470*/  LDGSTS.E [R161+0x64], desc[UR16][R24.64], P3 ;  /* 0x0006400018a17fae */ /* 0x0005e200099a1010 */
[-C--:B------:R-:W-:Y:S01]  /*5480*/  IADD3 R30, P3, PT, R92, R37.reuse, RZ ;  /* 0x000000255c1e7210 */ /* 0x080fe20007f7e0ff */
[----:B------:R-:W-:Y:S01]  /*5490*/  IMAD.X R7, R89, 0x1, R39, P4 ;  /* 0x0000000159077824 */ /* 0x000fe200020e0627 */
[----:B-1----:R-:W-:-:S03]  /*54a0*/  IADD3 R22, P4, PT, R90, R37, RZ ;  /* 0x000000255a167210 */ /* 0x002fc60007f9e0ff */
[----:B------:R1:W-:Y:S01]  /*54b0*/  LDGSTS.E [R161+0x68], desc[UR16][R10.64], P2 ;  /* 0x000680000aa17fae */ /* 0x0003e200091a1010 */
[----:B------:R-:W-:Y:S01]  /*54c0*/  LOP3.LUT P2, RZ, R9, 0x1, RZ, 0xc0, !PT ;  /* 0x0000000109ff7812 */ /* 0x000fe2000784c0ff */
[--C-:B------:R-:W-:Y:S01]  /*54d0*/  IMAD.X R23, R91, 0x1, R39.reuse, P4 ;  /* 0x000000015b177824 */ /* 0x100fe200020e0627 */
[-C--:B------:R-:W-:Y:S01]  /*54e0*/  IADD3 R32, P4, PT, R94, R37.reuse, RZ ;  /* 0x000000255e207210 */ /* 0x080fe20007f9e0ff */
[----:B------:R-:W-:Y:S01]  /*54f0*/  IMAD.X R31, R93, 0x1, R39, P3 ;  /* 0x000000015d1f7824 */ /* 0x000fe200018e0627 */
[-C--:B------:R-:W-:Y:S02]  /*5500*/  IADD3 R34, P3, PT, R96, R37.reuse, RZ ;  /* 0x0000002560227210 */ /* 0x080fe40007f7e0ff */
[----:B------:R-:W-:Y:S01]  /*5510*/  SHF.R.U32.HI R9, RZ, 0x3, R5 ;  /* 0x00000003ff097819 */ /* 0x000fe20000011605 */
[--C-:B------:R-:W-:Y:S01]  /*5520*/  IMAD.X R33, R95, 0x1, R39.reuse, P4 ;  /* 0x000000015f217824 */ /* 0x100fe200020e0627 */
[-C--:B------:R-:W-:Y:S01]  /*5530*/  IADD3 R40, P4, PT, R98, R37.reuse, RZ ;  /* 0x0000002562287210 */ /* 0x080fe20007f9e0ff */
[----:B------:R-:W-:Y:S01]  /*5540*/  IMAD.X R35, R97, 0x1, R39, P3 ;  /* 0x0000000161237824 */ /* 0x000fe200018e0627 */
[----:B--2---:R-:W-:-:S03]  /*5550*/  IADD3 R24, P3, PT, R100, R37, RZ ;  /* 0x0000002564187210 */ /* 0x004fc60007f7e0ff */
[----:B------:R2:W-:Y:S01]  /*5560*/  LDGSTS.E [R161+0x6c], desc[UR16][R16.64], P2 ;  /* 0x0006c00010a17fae */ /* 0x0005e200091a1010 */
[--C-:B------:R-:W-:Y:S01]  /*5570*/  IMAD.X R41, R99, 0x1, R39.reuse, P4 ;  /* 0x0000000163297824 */ /* 0x100fe200020e0627 */
[-C--:B-1----:R-:W-:Y:S01]  /*5580*/  IADD3 R10, P2, PT, R102, R37.reuse, RZ ;  /* 0x00000025660a7210 */ /* 0x082fe20007f5e0ff */
[--C-:B------:R-:W-:Y:S01]  /*5590*/  IMAD.X R25, R101, 0x1, R39.reuse, P3 ;  /* 0x0000000165197824 */ /* 0x100fe200018e0627 */
[----:B------:R-:W-:Y:S02]  /*55a0*/  LOP3.LUT P4, RZ, R9, 0x1, RZ, 0xc0, !PT ;  /* 0x0000000109ff7812 */ /* 0x000fe4000788c0ff */
[----:B------:R-:W-:Y:S01]  /*55b0*/  IADD3 R42, P3, PT, R104, R37, RZ ;  /* 0x00000025682a7210 */ /* 0x000fe20007f7e0ff */
[----:B------:R-:W-:Y:S01]  /*55c0*/  IMAD.X R11, R103, 0x1, R39, P2 ;  /* 0x00000001670b7824 */ /* 0x000fe200010e0627 */
[--C-:B------:R-:W-:Y:S02]  /*55d0*/  SHF.R.U32.HI R9, RZ, 0x2, R5.reuse ;  /* 0x00000002ff097819 */ /* 0x100fe40000011605 */
[----:B------:R-:W-:Y:S01]  /*55e0*/  SHF.R.U32.HI R5, RZ, 0x1, R5 ;  /* 0x00000001ff057819 */ /* 0x000fe20000011605 */
[----:B------:R-:W-:Y:S01]  /*55f0*/  IMAD.X R43, R105, 0x1, R39, P3 ;  /* 0x00000001692b7824 */ /* 0x000fe200018e0627 */
[----:B------:R-:W-:-:S02]  /*5600*/  LOP3.LUT P2, RZ, R9, 0x1, RZ, 0xc0, !PT ;  /* 0x0000000109ff7812 */ /* 0x000fc4000784c0ff */
[----:B------:R-:W-:-:S03]  /*5610*/  ISETP.GE.AND P3, PT, R122, R163, PT ;  /* 0x000000a37a00720c */ /* 0x000fc60003f66270 */
[----:B------:R1:W-:Y:S01]  /*5620*/  LDGSTS.E [R161+0x70], desc[UR16][R26.64], P4 ;  /* 0x000700001aa17fae */ /* 0x0003e2000a1a1010 */
[----:B------:R-:W-:Y:S02]  /*5630*/  SEL R9, RZ, 0x4, P3 ;  /* 0x00000004ff097807 */ /* 0x000fe40001800000 */
[----:B------:R-:W-:Y:S02]  /*5640*/  ISETP.GT.AND P3, PT, R165, 0x5f, PT ;  /* 0x0000005fa500780c */ /* 0x000fe40003f64270 */
[-C--:B------:R-:W-:Y:S02]  /*5650*/  IADD3 R44, P4, PT, R106, R37.reuse, RZ ;  /* 0x000000256a2c7210 */ /* 0x080fe40007f9e0ff */
[----:B------:R-:W-:Y:S01]  /*5660*/  SEL R9, R9, RZ, P3 ;  /* 0x000000ff09097207 */ /* 0x000fe20001800000 */
[----:B------:R3:W-:Y:S01]  /*5670*/  LDGSTS.E [R161+0x74], desc[UR16][R18.64], P2 ;  /* 0x0007400012a17fae */ /* 0x0007e200091a1010 */
[----:B------:R-:W-:Y:S01]  /*5680*/  LOP3.LUT P2, RZ, R5, 0x1, RZ, 0xc0, !PT ;  /* 0x0000000105ff7812 */ /* 0x000fe2000784c0ff */
[----:B------:R-:W-:Y:S01]  /*5690*/  IMAD.X R45, R107, 0x1, R39, P4 ;  /* 0x000000016b2d7824 */ /* 0x000fe200020e0627 */
[----:B--2---:R-:W-:-:S02]  /*56a0*/  IADD3 R16, P4, PT, R108, R37, RZ ;  /* 0x000000256c107210 */ /* 0x004fc40007f9e0ff */
[----:B-1----:R-:W-:-:S03]  /*56b0*/  IADD3 R26, P3, PT, R112, R37, RZ ;  /* 0x00000025701a7210 */ /* 0x002fc60007f7e0ff */
[--C-:B------:R-:W-:Y:S01]  /*56c0*/  IMAD.X R17, R109, 0x1, R39.reuse, P4 ;  /* 0x000000016d117824 */ /* 0x100fe200020e0627 */
[----:B------:R-:W-:Y:S01]  /*56d0*/  IADD3 R46, P4, PT, R116, R37, RZ ;  /* 0x00000025742e7210 */ /* 0x000fe20007f9e0ff */
[----:B------:R-:W-:Y:S01]  /*56e0*/  IMAD.X R27, R113, 0x1, R39, P3 ;  /* 0x00000001711b7824 */ /* 0x000fe200018e0627 */
[----:B------:R-:W-:-:S03]  /*56f0*/  ISETP.NE.U32.AND P3, PT, R9, RZ, PT ;  /* 0x000000ff0900720c */ /* 0x000fc60003f65070 */
[----:B------:R3:W-:Y:S01]  /*5700*/  LDGSTS.E [R161+0x78], desc[UR16][R12.64], P2 ;  /* 0x000780000ca17fae */ /* 0x0007e200091a1010 */
[----:B------:R-:W-:Y:S01]  /*5710*/  IMAD.X R47, R117, 0x1, R39, P4 ;  /* 0x00000001752f7824 */ /* 0x000fe200020e0627 */
[----:B------:R-:W-:Y:S02]  /*5720*/  ISETP.GE.AND P2, PT, R165, 0x40, PT ;  /* 0x00000040a500780c */ /* 0x000fe40003f46270 */
[----:B------:R3:W-:Y:S01]  /*5730*/  LDGSTS.E [R161+0x7c], desc[UR16][R28.64], !P5 ;  /* 0x0007c0001ca17fae */ /* 0x0007e2000e9a1010 */
[----:B------:R-:W-:-:S03]  /*5740*/  IADD3 R48, P4, PT, R118, R37, RZ ;  /* 0x0000002576307210 */ /* 0x000fc60007f9e0ff */
[----:B------:R-:W0:Y:S02]  /*5750*/  LDGDEPBAR ;  /* 0x00000000000079af */ /* 0x000e240000000000 */
[----:B------:R-:W-:Y:S01]  /*5760*/  IMAD.X R49, R119, 0x1, R39, P4 ;  /* 0x0000000177317824 */ /* 0x000fe200020e0627 */
[----:B------:R-:W-:Y:S01]  /*5770*/  ISETP.GE.AND P4, PT, R165, 0x20, PT ;  /* 0x00000020a500780c */ /* 0x000fe20003f86270 */
        /* <DEDUP_REMOVED lines=16> */
[----:B------:R-:W0:Y:S01]  /*5880*/  LDGDEPBAR ;  /* 0x00000000000079af */ /* 0x000e220000000000 */
[----:B------:R-:W-:Y:S05]  /*5890*/  @!P2 BRA `(.L_x_8) ;  /* 0x000000240000a947 */ /* 0x000fea0003800000 */
[----:B------:R-:W-:Y:S01]  /*58a0*/  SHF.R.S32.HI R5, RZ, 0x1f, R167 ;  /* 0x0000001fff057819 */ /* 0x000fe200000114a7 */
[----:B---3--:R-:W1:Y:S01]  /*58b0*/  LDC.64 R6, c[0x0][0x388] ;  /* 0x0000e200ff067b82 */ /* 0x008e620000000a00 */
[C---:B------:R-:W-:Y:S01]  /*58c0*/  IADD3 R43, P5, PT, R167.reuse, R218, RZ ;  /* 0x000000daa72b7210 */ /* 0x040fe20007fbe0ff */
[----:B------:R-:W-:Y:S01]  /*58d0*/  IMAD R17, R8, 0xc, RZ ;  /* 0x0000000c08117824 */ /* 0x000fe200078e02ff */
[C---:B------:R-:W-:Y:S01]  /*58e0*/  IADD3 R47, P3, PT, R167.reuse, R210, RZ ;  /* 0x000000d2a72f7210 */ /* 0x040fe20007f7e0ff */
[----:B------:R-:W-:Y:S01]  /*58f0*/  IMAD R19, R130, 0xc, RZ ;  /* 0x0000000c82137824 */ /* 0x000fe200078e02ff */
[-C--:B------:R-:W-:Y:S01]  /*5900*/  LEA.HI.X.SX32 R218, R218, R5.reuse, 0x1, P5 ;  /* 0x00000005dada7211 */ /* 0x080fe200028f0eff */
[----:B------:R-:W-:Y:S01]  /*5910*/  IMAD.MOV.U32 R42, RZ, RZ, RZ ;  /* 0x000000ffff2a7224 */ /* 0x000fe200078e00ff */
[C---:B------:R-:W-:Y:S01]  /*5920*/  IADD3 R55, P5, PT, R167.reuse, R208, RZ ;  /* 0x000000d0a7377210 */ /* 0x040fe20007fbe0ff */
[----:B------:R-:W2:Y:S01]  /*5930*/  LDC.64 R40, c[0x0][0x380] ;  /* 0x0000e000ff287b82 */ /* 0x000ea20000000a00 */
[C---:B------:R-:W-:Y:S01]  /*5940*/  IADD3 R51, P2, PT, R167.reuse, R216, RZ ;  /* 0x000000d8a7337210 */ /* 0x040fe20007f5e0ff */
[----:B------:R-:W-:Y:S01]  /*5950*/  UMOV UR14, 0x1 ;  /* 0x00000001000e7882 */ /* 0x000fe20000000000 */
[-C--:B------:R-:W-:Y:S01]  /*5960*/  LEA.HI.X.SX32 R208, R208, R5.reuse, 0x1, P5 ;  /* 0x00000005d0d07211 */ /* 0x080fe200028f0eff */
[----:B------:R-:W-:Y:S01]  /*5970*/  UMOV UR15, 0x2 ;  /* 0x00000002000f7882 */ /* 0x000fe20000000000 */
[C---:B------:R-:W-:Y:S01]  /*5980*/  IADD3 R67, P5, PT, R167.reuse, R212, RZ ;  /* 0x000000d4a7437210 */ /* 0x040fe20007fbe0ff */
[----:B------:R-:W-:Y:S01]  /*5990*/  UMOV UR5, URZ ;  /* 0x000000ff00057c82 */ /* 0x000fe20008000000 */
[-C--:B------:R-:W-:Y:S01]  /*59a0*/  LEA.HI.X.SX32 R210, R210, R5.reuse, 0x1, P3 ;  /* 0x00000005d2d27211 */ /* 0x080fe200018f0eff */
[----:B------:R-:W-:Y:S01]  /*59b0*/  UMOV UR6, URZ ;  /* 0x000000ff00067c82 */ /* 0x000fe20008000000 */
[----:B------:R-:W-:Y:S01]  /*59c0*/  LEA.HI.X.SX32 R216, R216, R5, 0x1, P2 ;  /* 0x00000005d8d87211 */ /* 0x000fe200010f0eff */
[----:B------:R-:W-:Y:S01]  /*59d0*/  UMOV UR7, URZ ;  /* 0x000000ff00077c82 */ /* 0x000fe20008000000 */
[----:B------:R-:W-:-:S02]  /*59e0*/  IADD3 R59, P3, PT, R167, R214, RZ ;  /* 0x000000d6a73b7210 */ /* 0x000fc40007f7e0ff */
[----:B------:R-:W-:Y:S02]  /*59f0*/  IADD3 R63, P2, PT, R167, R206, RZ ;  /* 0x000000cea73f7210 */ /* 0x000fe40007f5e0ff */
[-C--:B------:R-:W-:Y:S01]  /*5a00*/  LEA.HI.X.SX32 R212, R212, R5.reuse, 0x1, P5 ;  /* 0x00000005d4d47211 */ /* 0x080fe200028f0eff */
[----:B-1----:R-:W-:Y:S01]  /*5a10*/  IMAD.WIDE.U32 R6, R3, 0xc, R6 ;  /* 0x0000000c03067825 */ /* 0x002fe200078e0006 */
[C---:B------:R-:W-:Y:S02]  /*5a20*/  IADD3 R79, P5, PT, R167.reuse, R200, RZ ;  /* 0x000000c8a74f7210 */ /* 0x040fe40007fbe0ff */
[-C--:B------:R-:W-:Y:S01]  /*5a30*/  LEA.HI.X.SX32 R214, R214, R5.reuse, 0x1, P3 ;  /* 0x00000005d6d67211 */ /* 0x080fe200018f0eff */
[----:B------:R-:W-:Y:S01]  /*5a40*/  IMAD.MOV.U32 R38, RZ, RZ, R6 ;  /* 0x000000ffff267224 */ /* 0x000fe200078e0006 */
[----:B------:R-:W-:Y:S02]  /*5a50*/  LEA.HI.X.SX32 R206, R206, R5, 0x1, P2 ;  /* 0x00000005cece7211 */ /* 0x000fe400010f0eff */
[----:B------:R-:W-:Y:S01]  /*5a60*/  IADD3 R71, P3, PT, R167, R204, RZ ;  /* 0x000000cca7477210 */ /* 0x000fe20007f7e0ff */
[----:B--2---:R-:W-:Y:S01]  /*5a70*/  IMAD.WIDE.U32 R40, R171, 0xc, R40 ;  /* 0x0000000cab287825 */ /* 0x004fe200078e0028 */
[----:B------:R-:W-:-:S02]  /*5a80*/  IADD3 R75, P2, PT, R167, R202, RZ ;  /* 0x000000caa74b7210 */ /* 0x000fc40007f5e0ff */
[-C--:B------:R-:W-:Y:S01]  /*5a90*/  LEA.HI.X.SX32 R200, R200, R5.reuse, 0x1, P5 ;  /* 0x00000005c8c87211 */ /* 0x080fe200028f0eff */
[----:B------:R-:W-:Y:S01]  /*5aa0*/  IMAD.IADD R36, R41, 0x1, R19 ;  /* 0x0000000129247824 */ /* 0x000fe200078e0213 */
[C---:B------:R-:W-:Y:S02]  /*5ab0*/  IADD3 R91, P5, PT, R167.reuse, R194, RZ ;  /* 0x000000c2a75b7210 */ /* 0x040fe40007fbe0ff */
[-C--:B------:R-:W-:Y:S02]  /*5ac0*/  LEA.HI.X.SX32 R204, R204, R5.reuse, 0x1, P3 ;  /* 0x00000005cccc7211 */ /* 0x080fe400018f0eff */
[----:B------:R-:W-:Y:S02]  /*5ad0*/  LEA.HI.X.SX32 R202, R202, R5, 0x1, P2 ;  /* 0x00000005caca7211 */ /* 0x000fe400010f0eff */
[C---:B------:R-:W-:Y:S02]  /*5ae0*/  IADD3 R83, P3, PT, R167.reuse, R198, RZ ;  /* 0x000000c6a7537210 */ /* 0x040fe40007f7e0ff */
[----:B------:R-:W-:-:S02]  /*5af0*/  IADD3 R87, P2, PT, R167, R196, RZ ;  /* 0x000000c4a7577210 */ /* 0x000fc40007f5e0ff */
[-C--:B------:R-:W-:Y:S02]  /*5b00*/  LEA.HI.X.SX32 R194, R194, R5.reuse, 0x1, P5 ;  /* 0x00000005c2c27211 */ /* 0x080fe400028f0eff */
[C---:B------:R-:W-:Y:S02]  /*5b10*/  IADD3 R103, P5, PT, R167.reuse, R188, RZ ;  /* 0x000000bca7677210 */ /* 0x040fe40007fbe0ff */
[-C--:B------:R-:W-:Y:S02]  /*5b20*/  LEA.HI.X.SX32 R198, R198, R5.reuse, 0x1, P3 ;  /* 0x00000005c6c67211 */ /* 0x080fe400018f0eff */
[----:B------:R-:W-:Y:S02]  /*5b30*/  LEA.HI.X.SX32 R196, R196, R5, 0x1, P2 ;  /* 0x00000005c4c47211 */ /* 0x000fe400010f0eff */
[C---:B------:R-:W-:Y:S02]  /*5b40*/  IADD3 R95, P3, PT, R167.reuse, R192, RZ ;  /* 0x000000c0a75f7210 */ /* 0x040fe40007f7e0ff */
[----:B------:R-:W-:-:S02]  /*5b50*/  IADD3 R99, P2, PT, R167, R190, RZ ;  /* 0x000000bea7637210 */ /* 0x000fc40007f5e0ff */
[-C--:B------:R-:W-:Y:S02]  /*5b60*/  LEA.HI.X.SX32 R188, R188, R5.reuse, 0x1, P5 ;  /* 0x00000005bcbc7211 */ /* 0x080fe400028f0eff */
[----:B------:R-:W-:Y:S02]  /*5b70*/  SHF.R.S32.HI R3, RZ, 0x1f, R159 ;  /* 0x0000001fff037819 */ /* 0x000fe4000001149f */
[C---:B------:R-:W-:Y:S02]  /*5b80*/  IADD3 R107, P5, PT, R159.reuse, R186, RZ ;  /* 0x000000ba9f6b7210 */ /* 0x040fe40007fbe0ff */
[-C--:B------:R-:W-:Y:S02]  /*5b90*/  LEA.HI.X.SX32 R192, R192, R5.reuse, 0x1, P3 ;  /* 0x00000005c0c07211 */ /* 0x080fe400018f0eff */
[----:B------:R-:W-:Y:S02]  /*5ba0*/  LEA.HI.X.SX32 R190, R190, R5, 0x1, P2 ;  /* 0x00000005bebe7211 */ /* 0x000fe400010f0eff */
[----:B------:R-:W-:-:S02]  /*5bb0*/  IADD3 R111, P3, PT, R159, R184, RZ ;  /* 0x000000b89f6f7210 */ /* 0x000fc40007f7e0ff */
[C---:B------:R-:W-:Y:S02]  /*5bc0*/  IADD3 R115, P2, PT, R159.reuse, R182, RZ ;  /* 0x000000b69f737210 */ /* 0x040fe40007f5e0ff */
[-C--:B------:R-:W-:Y:S02]  /*5bd0*/  LEA.HI.X.SX32 R186, R186, R3.reuse, 0x1, P5 ;  /* 0x00000003baba7211 */ /* 0x080fe400028f0eff */
        /* <DEDUP_REMOVED lines=29> */
[----:B------:R-:W-:Y:S02]  /*5db0*/  LEA.HI.X.SX32 R162, R162, R3, 0x1, P5 ;  /* 0x00000003a2a27211 */ /* 0x000fe400028f0eff */
[C---:B------:R-:W-:Y:S02]  /*5dc0*/  IADD3 R193, P5, PT, R159.reuse, R157, RZ ;  /* 0x0000009d9fc17210 */ /* 0x040fe40007fbe0ff */
[-C--:B------:R-:W-:Y:S02]  /*5dd0*/  LEA.HI.X.SX32 R160, R160, R3.reuse, 0x1, P3 ;  /* 0x00000003a0a07211 */ /* 0x080fe400018f0eff */
[----:B------:R-:W-:Y:S02]  /*5de0*/  LEA.HI.X.SX32 R158, R158, R3, 0x1, P2 ;  /* 0x000000039e9e7211 */ /* 0x000fe400010f0eff */
[----:B------:R-:W-:-:S02]  /*5df0*/  IADD3 R197, P3, PT, R159, R146, RZ ;  /* 0x000000929fc57210 */ /* 0x000fc40007f7e0ff */
[----:B------:R-:W-:Y:S02]  /*5e00*/  IADD3 R201, P2, PT, R159, R156, RZ ;  /* 0x0000009c9fc97210 */ /* 0x000fe40007f5e0ff */
[----:B------:R-:W-:Y:S01]  /*5e10*/  LEA.HI.X.SX32 R22, R157, R3, 0x1, P5 ;  /* 0x000000039d167211 */ /* 0x000fe200028f0eff */
[----:B------:R-:W-:Y:S01]  /*5e20*/  IMAD.SHL.U32 R157, R9, 0x4, RZ ;  /* 0x00000004099d7824 */ /* 0x000fe200078e00ff */
[C---:B------:R-:W-:Y:S02]  /*5e30*/  IADD3 R205, P5, PT, R159.reuse, R155, RZ ;  /* 0x0000009b9fcd7210 */ /* 0x040fe40007fbe0ff */
[-C--:B------:R-:W-:Y:S02]  /*5e40*/  LEA.HI.X.SX32 R146, R146, R3.reuse, 0x1, P3 ;  /* 0x0000000392927211 */ /* 0x080fe400018f0eff */
[----:B------:R-:W-:Y:S02]  /*5e50*/  LEA.HI.X.SX32 R156, R156, R3, 0x1, P2 ;  /* 0x000000039c9c7211 */ /* 0x000fe400010f0eff */
[----:B------:R-:W-:-:S02]  /*5e60*/  IADD3 R209, P3, PT, R159, R154, RZ ;  /* 0x0000009a9fd17210 */ /* 0x000fc40007f7e0ff */
[----:B------:R-:W-:Y:S02]  /*5e70*/  IADD3 R213, P2, PT, R159, R153, RZ ;  /* 0x000000999fd57210 */ /* 0x000fe40007f5e0ff */
[-C--:B------:R-:W-:Y:S02]  /*5e80*/  LEA.HI.X.SX32 R20, R155, R3.reuse, 0x1, P5 ;  /* 0x000000039b147211 */ /* 0x080fe400028f0eff */
[----:B------:R-:W-:Y:S02]  /*5e90*/  IADD3 R241, P5, PT, R159, R2, RZ ;  /* 0x000000029ff17210 */ /* 0x000fe40007fbe0ff */
[-C--:B------:R-:W-:Y:S02]  /*5ea0*/  LEA.HI.X.SX32 R154, R154, R3.reuse, 0x1, P3 ;  /* 0x000000039a9a7211 */ /* 0x080fe400018f0eff */
[----:B------:R-:W-:Y:S01]  /*5eb0*/  LEA.HI.X.SX32 R18, R153, R3, 0x1, P2 ;  /* 0x0000000399127211 */ /* 0x000fe200010f0eff */
[----:B------:R-:W-:Y:S01]  /*5ec0*/  IMAD.SHL.U32 R153, R11, 0x4, RZ ;  /* 0x000000040b997824 */ /* 0x000fe200078e00ff */
[----:B------:R-:W-:-:S02]  /*5ed0*/  IADD3 R217, P3, PT, R159, R151, RZ ;  /* 0x000000979fd97210 */ /* 0x000fc40007f7e0ff */
[----:B------:R-:W-:Y:S02]  /*5ee0*/  IADD3 R221, P2, PT, R159, R149, RZ ;  /* 0x000000959fdd7210 */ /* 0x000fe40007f5e0ff */
[-C--:B------:R-:W-:Y:S02]  /*5ef0*/  LEA.HI.X.SX32 R10, R2, R3.reuse, 0x1, P5 ;  /* 0x00000003020a7211 */ /* 0x080fe400028f0eff */
[----:B------:R-:W-:Y:S02]  /*5f00*/  SHF.R.S32.HI R2, RZ, 0x1f, R165 ;  /* 0x0000001fff027819 */ /* 0x000fe400000114a5 */
[-C--:B------:R-:W-:Y:S02]  /*5f10*/  LEA.HI.X.SX32 R16, R151, R3.reuse, 0x1, P3 ;  /* 0x0000000397107211 */ /* 0x080fe400018f0eff */
[----:B------:R-:W-:Y:S01]  /*5f20*/  LEA.HI.X.SX32 R14, R149, R3, 0x1, P2 ;  /* 0x00000003950e7211 */ /* 0x000fe200010f0eff */
[----:B------:R-:W-:Y:S01]  /*5f30*/  IMAD.SHL.U32 R149, R13, 0x4, RZ ;  /* 0x000000040d957824 */ /* 0x000fe200078e00ff */
[----:B------:R-:W-:-:S02]  /*5f40*/  IADD3 R225, P3, PT, R159, R147, RZ ;  /* 0x000000939fe17210 */ /* 0x000fc40007f7e0ff */
[----:B------:R-:W-:Y:S02]  /*5f50*/  IADD3 R229, P2, PT, R159, R142, RZ ;  /* 0x0000008e9fe57210 */ /* 0x000fe40007f5e0ff */
[----:B------:R-:W-:Y:S01]  /*5f60*/  LEA.HI R5, R2, R165, RZ, 0x5 ;  /* 0x000000a502057211 */ /* 0x000fe200078f28ff */
[----:B------:R-:W-:Y:S01]  /*5f70*/  IMAD.IADD R2, R7, 0x1, R17 ;  /* 0x0000000107027824 */ /* 0x000fe200078e0211 */
[-C--:B------:R-:W-:Y:S02]  /*5f80*/  LEA.HI.X.SX32 R12, R147, R3.reuse, 0x1, P3 ;  /* 0x00000003930c7211 */ /* 0x080fe400018f0eff */
[----:B------:R-:W-:Y:S02]  /*5f90*/  LEA.HI.X.SX32 R142, R142, R3, 0x1, P2 ;  /* 0x000000038e8e7211 */ /* 0x000fe400010f0eff */
[C---:B------:R-:W-:Y:S02]  /*5fa0*/  IADD3 R233, P3, PT, R159.reuse, R145, RZ ;  /* 0x000000919fe97210 */ /* 0x040fe40007f7e0ff */
[----:B------:R-:W-:-:S02]  /*5fb0*/  IADD3 R237, P2, PT, R159, R144, RZ ;  /* 0x000000909fed7210 */ /* 0x000fc40007f5e0ff */
[----:B------:R-:W-:Y:S02]  /*5fc0*/  SHF.R.S32.HI R5, RZ, 0x5, R5 ;  /* 0x00000005ff057819 */ /* 0x000fe40000011405 */
[-C--:B------:R-:W-:Y:S01]  /*5fd0*/  LEA.HI.X.SX32 R8, R145, R3.reuse, 0x1, P3 ;  /* 0x0000000391087211 */ /* 0x080fe200018f0eff */
[----:B------:R-:W-:Y:S01]  /*5fe0*/  IMAD.SHL.U32 R145, R15, 0x4, RZ ;  /* 0x000000040f917824 */ /* 0x000fe200078e00ff */
[----:B------:R-:W-:Y:S01]  /*5ff0*/  LEA.HI.X.SX32 R144, R144, R3, 0x1, P2 ;  /* 0x0000000390907211 */ /* 0x000fe200010f0eff */
[C---:B------:R-:W-:Y:S01]  /*6000*/  VIADD R243, R5.reuse, 0xfffffffd ;  /* 0xfffffffd05f37836 */ /* 0x040fe20000000000 */
[----:B------:R-:W-:Y:S02]  /*6010*/  VIMNMX R245, PT, PT, R5, 0x2, !PT ;  /* 0x0000000205f57848 */ /* 0x000fe40007fe0100 */
[----:B------:R-:W-:Y:S01]  /*6020*/  SHF.L.U64.HI R159, R159, 0x2, R3 ;  /* 0x000000029f9f7819 */ /* 0x000fe20000010203 */
[----:B------:R-:W-:Y:S01]  /*6030*/  IMAD.MOV.U32 R3, RZ, RZ, R4 ;  /* 0x000000ffff037224 */ /* 0x000fe200078e0004 */
[----:B------:R-:W-:Y:S01]  /*6040*/  SHF.L.U64.HI R41, R43, 0x2, R218 ;  /* 0x000000022b297819 */ /* 0x000fe200000102da */
[----:B------:R-:W-:Y:S01]  /*6050*/  IMAD.MOV.U32 R4, RZ, RZ, RZ ;  /* 0x000000ffff047224 */ /* 0x000fe200078e00ff */
[----:B------:R-:W-:Y:S01]  /*6060*/  SHF.L.U64.HI R45, R47, 0x2, R210 ;  /* 0x000000022f2d7819 */ /* 0x000fe200000102d2 */
[----:B------:R-:W-:Y:S01]  /*6070*/  IMAD.SHL.U32 R43, R43, 0x4, RZ ;  /* 0x000000042b2b7824 */ /* 0x000fe200078e00ff */
        /* <DEDUP_REMOVED lines=85> */
[----:B------:R-:W-:Y:S01]  /*65d0*/  VIADD R245, R245, 0xffffffff ;  /* 0xfffffffff5f57836 */ /* 0x000fe20000000000 */
[----:B------:R-:W-:-:S02]  /*65e0*/  SHF.L.U64.HI R151, R11, 0x2, R172 ;  /* 0x000000020b977819 */ /* 0x000fc400000102ac */
[----:B------:R-:W-:-:S07]  /*65f0*/  SHF.L.U64.HI R155, R9, 0x2, R170 ;  /* 0x00000002099b7819 */ /* 0x000fce00000102aa */
.L_x_11:
[----:B------:R-:W-:Y:S01]  /*6600*/  IMAD.U32 R4, R4, -0x80000000, RZ ;  /* 0x8000000004047824 */ /* 0x000fe200078e00ff */
[----:B------:R-:W-:-:S03]  /*6610*/  UIADD3 UR6, UPT, UPT, UR6, 0x1, URZ ;  /* 0x0000000106067890 */ /* 0x000fc6000fffe0ff */
[----:B------:R-:W1:Y:S01]  /*6620*/  SYNCS.PHASECHK.TRANS64.TRYWAIT P2, [UR8], R4 ;  /* 0x00000004ff0075a7 */ /* 0x000e620008041108 */
[----:B------:R-:W-:-:S04]  /*6630*/  UISETP.GT.AND UP0, UPT, UR6, 0x1, UPT ;  /* 0x000000010600788c */ /* 0x000fc8000bf04270 */
[----:B------:R-:W-:-:S04]  /*6640*/  USEL UR6, UR6, URZ, !UP0 ;  /* 0x000000ff06067287 */ /* 0x000fc8000c000000 */
[----:B------:R-:W-:Y:S01]  /*6650*/  ULEA UR4, UR6, UR10, 0xe ;  /* 0x0000000a06047291 */ /* 0x000fe2000f8e70ff */
[----:B-1----:R-:W-:Y:S11]  /*6660*/  @!P2 BRA `(.L_x_9) ;  /* 0x00000030008ca947 */ /* 0x002ff60003800000 */
.L_x_17:
[----:B------:R-:W-:-:S04]  /*6670*/  DEPBAR.LE SB0, 0x2 ;  /* 0x000080800000791a */ /* 0x000fc80000000000 */
[----:B------:R-:W-:Y:S01]  /*6680*/  LEA R44, R127, UR4, 0x7 ;  /* 0x000000047f2c7c11 */ /* 0x000fe2000f8e38ff */
[----:B------:R-:W-:Y:S01]  /*6690*/  BAR.SYNC.DEFER_BLOCKING 0x0 ;  /* 0x0000000000007b1d */ /* 0x000fe20000010000 */
[----:B------:R-:W-:Y:S02]  /*66a0*/  UIADD3 UR5, UPT, UPT, UR5, 0x1, URZ ;  /* 0x0000000105057890 */ /* 0x000fe4000fffe0ff */
[----:B------:R-:W-:Y:S02]  /*66b0*/  ULEA UR8, UR14, UR10, 0x3 ;  /* 0x0000000a0e087291 */ /* 0x000fe4000f8e18ff */
[----:B------:R-:W-:Y:S02]  /*66c0*/  UISETP.GT.AND UP0, UPT, UR5, 0x2, UPT ;  /* 0x000000020500788c */ /* 0x000fe4000bf04270 */
[----:B------:R-:W-:Y:S02]  /*66d0*/  UIADD3 UR8, UPT, UPT, UR8, 0xe000, URZ ;  /* 0x0000e00008087890 */ /* 0x000fe4000fffe0ff */
[----:B------:R-:W-:Y:S01]  /*66e0*/  USEL UR5, UR5, URZ, !UP0 ;  /* 0x000000ff05057287 */ /* 0x000fe2000c000000 */
[----:B------:R-:W-:Y:S01]  /*66f0*/  UMOV UR4, UR7 ;  /* 0x0000000700047c82 */ /* 0x000fe20008000000 */
        /* <DEDUP_REMOVED lines=8> */
[----:B-1----:R1:W-:Y:S01]  /*6780*/  STTM.x32 tmem[UR11+0x40], R4 ;  /* 0x00004004000079ed */ /* 0x0023e200082c000b */
[----:B------:R-:W2:Y:S02]  /*6790*/  FENCE.VIEW.ASYNC.T ;  /* 0x00000000000073c6 */ /* 0x000ea40000000200 */
[----:B--2---:R-:W-:Y:S06]  /*67a0*/  BAR.SYNC.DEFER_BLOCKING 0x0 ;  /* 0x0000000000007b1d */ /* 0x004fec0000010000 */
[----:B------:R-:W-:Y:S05]  /*67b0*/  @P1 BRA `(.L_x_10) ;  /* 0x00000000007c1947 */ /* 0x000fea0003800000 */
[----:B------:R-:W-:Y:S02]  /*67c0*/  ULEA UR7, UR5, UR10, 0xd ;  /* 0x0000000a05077291 */ /* 0x000fe4000f8e68ff */
[----:B------:R-:W-:Y:S02]  /*67d0*/  UIADD3 UR28, UPT, UPT, UR18, 0x48, URZ ;  /* 0x00000048121c7890 */ /* 0x000fe4000fffe0ff */
[----:B------:R-:W-:Y:S02]  /*67e0*/  UIADD3 UR7, UPT, UPT, UR7, 0x8000, URZ ;  /* 0x0000800007077890 */ /* 0x000fe4000fffe0ff */
[----:B------:R-:W-:Y:S02]  /*67f0*/  UIADD3 UR29, UPT, UPT, UR18, 0x50, URZ ;  /* 0x00000050121d7890 */ /* 0x000fe4000fffe0ff */
[----:B------:R-:W-:Y:S02]  /*6800*/  USHF.R.U32.HI UR7, URZ, 0x4, UR7 ;  /* 0x00000004ff077899 */ /* 0x000fe40008011607 */
[----:B------:R-:W-:-:S02]  /*6810*/  UIADD3 UR34, UPT, UPT, UR18, 0x58, URZ ;  /* 0x0000005812227890 */ /* 0x000fc4000fffe0ff */
[----:B------:R-:W-:Y:S01]  /*6820*/  USGXT.U32 UR12, UR7, 0xe ;  /* 0x0000000e070c789a */ /* 0x000fe20008000000 */
[----:B------:R-:W-:Y:S02]  /*6830*/  UMOV UR26, 0x0 ;  /* 0x00000000001a7882 */ /* 0x000fe40000000000 */
[----:B------:R-:W-:Y:S01]  /*6840*/  UMOV UR7, URZ ;  /* 0x000000ff00077c82 */ /* 0x000fe20008000000 */
[----:B------:R-:W-:Y:S01]  /*6850*/  UIADD3 UR20, UP0, UPT, UR12, 0x2, URZ ;  /* 0x000000020c147890 */ /* 0x000fe2000ff1e0ff */
[----:B------:R-:W-:Y:S01]  /*6860*/  UMOV UR27, 0x8100910 ;  /* 0x08100910001b7882 */ /* 0x000fe20000000000 */
[----:B------:R-:W-:Y:S02]  /*6870*/  UMOV UR13, 0x40004040 ;  /* 0x40004040000d7882 */ /* 0x000fe40000000000 */
[----:B------:R-:W-:Y:S01]  /*6880*/  UIADD3.X UR21, UPT, UPT, UR7, 0x40004040, URZ, UP0, !UPT ;  /* 0x4000404007157890 */ /* 0x000fe200087fe4ff */
[----:B------:R2:W-:Y:S01]  /*6890*/  UTCHMMA tmem[UR19], gdesc[UR12], tmem[UR18], tmem[UR26], idesc[UR27], UPT ;  /* 0x00ff1a0c130079ea */ /* 0x0005e2000b800012 */
[----:B------:R-:W-:-:S02]  /*68a0*/  UIADD3 UR22, UP0, UPT, UR20, 0x2, URZ ;  /* 0x0000000214167890 */ /* 0x000fc4000ff1e0ff */
[----:B------:R-:W-:Y:S02]  /*68b0*/  UIADD3 UR24, UP1, UPT, UR20, 0x4, URZ ;  /* 0x0000000414187890 */ /* 0x000fe4000ff3e0ff */
[----:B------:R-:W-:Y:S02]  /*68c0*/  UIADD3.X UR23, UPT, UPT, UR21, URZ, URZ, UP0, !UPT ;  /* 0x000000ff15177290 */ /* 0x000fe400087fe4ff */
[----:B------:R-:W-:Y:S01]  /*68d0*/  UIADD3.X UR25, UPT, UPT, UR21, URZ, URZ, UP1, !UPT ;  /* 0x000000ff15197290 */ /* 0x000fe20008ffe4ff */
[----:B------:R-:W-:Y:S01]  /*68e0*/  UMOV UR30, 0x0 ;  /* 0x00000000001e7882 */ /* 0x000fe20000000000 */
[----:B------:R-:W-:Y:S01]  /*68f0*/  UMOV UR31, 0x8100910 ;  /* 0x08100910001f7882 */ /* 0x000fe20000000000 */
[----:B------:R-:W-:Y:S01]  /*6900*/  UMOV UR32, 0x0 ;  /* 0x0000000000207882 */ /* 0x000fe20000000000 */
[----:B------:R-:W-:Y:S01]  /*6910*/  UMOV UR33, 0x8100910 ;  /* 0x0810091000217882 */ /* 0x000fe20000000000 */
        /* <DEDUP_REMOVED lines=9> */
.L_x_10:
[----:B------:R-:W-:Y:S01]  /*69b0*/  BAR.SYNC.DEFER_BLOCKING 0x0 ;  /* 0x0000000000007b1d */ /* 0x000fe20000010000 */
[----:B------:R-:W-:Y:S01]  /*69c0*/  ISETP.GT.AND P3, PT, R3, RZ, PT ;  /* 0x000000ff0300720c */ /* 0x000fe20003f64270 */
[----:B------:R-:W-:Y:S01]  /*69d0*/  UIADD3 UR15, UPT, UPT, UR15, 0x1, URZ ;  /* 0x000000010f0f7890 */ /* 0x000fe2000fffe0ff */
[C---:B------:R-:W-:Y:S01]  /*69e0*/  ISETP.GE.AND P2, PT, R42.reuse, R243, PT ;  /* 0x000000f32a00720c */ /* 0x040fe20003f46270 */
[----:B------:R-:W-:Y:S01]  /*69f0*/  VIADD R42, R42, 0x1 ;  /* 0x000000012a2a7836 */ /* 0x000fe20000000000 */
[----:B-1----:R-:W-:Y:S01]  /*6a00*/  SEL R4, RZ, 0x4, !P3 ;  /* 0x00000004ff047807 */ /* 0x002fe20005800000 */
[----:B------:R-:W-:Y:S02]  /*6a10*/  UISETP.GT.AND UP0, UPT, UR15, 0x2, UPT ;  /* 0x000000020f00788c */ /* 0x000fe4000bf04270 */
[----:B------:R-:W-:Y:S01]  /*6a20*/  UIADD3 UR14, UPT, UPT, UR14, 0x1, URZ ;  /* 0x000000010e0e7890 */ /* 0x000fe2000fffe0ff */
[----:B------:R-:W-:Y:S01]  /*6a30*/  SEL R5, R4, RZ, !P2 ;  /* 0x000000ff04057207 */ /* 0x000fe20005000000 */
[----:B------:R-:W-:Y:S01]  /*6a40*/  USEL UR15, UR15, URZ, !UP0 ;  /* 0x000000ff0f0f7287 */ /* 0x000fe2000c000000 */
[----:B------:R-:W-:Y:S01]  /*6a50*/  IADD3 R4, P3, PT, R40, R123, RZ ;  /* 0x0000007b28047210 */ /* 0x000fe20007f7e0ff */
[----:B------:R-:W-:Y:S01]  /*6a60*/  UISETP.GT.AND UP0, UPT, UR14, 0x1, UPT ;  /* 0x000000010e00788c */ /* 0x000fe2000bf04270 */
[----:B------:R-:W-:Y:S01]  /*6a70*/  ISETP.NE.U32.AND P5, PT, R5, RZ, PT ;  /* 0x000000ff0500720c */ /* 0x000fe20003fa5070 */
[----:B--2---:R-:W-:-:S02]  /*6a80*/  ULEA UR7, UR15, UR10, 0xd ;  /* 0x0000000a0f077291 */ /* 0x004fc4000f8e68ff */
[----:B------:R-:W-:Y:S01]  /*6a90*/  IMAD.X R5, R36, 0x1, R159, P3 ;  /* 0x0000000124057824 */ /* 0x000fe200018e069f */
[----:B------:R-:W-:Y:S01]  /*6aa0*/  ISETP.GT.AND P3, PT, R3, 0x1, PT ;  /* 0x000000010300780c */ /* 0x000fe20003f64270 */
[----:B------:R-:W-:Y:S02]  /*6ab0*/  USEL UR14, UR14, URZ, !UP0 ;  /* 0x000000ff0e0e7287 */ /* 0x000fe4000c000000 */
[----:B------:R-:W-:Y:S01]  /*6ac0*/  VIADD R19, R0, UR7 ;  /* 0x0000000700137c36 */ /* 0x000fe20008000000 */
[----:B------:R-:W-:Y:S01]  /*6ad0*/  SEL R6, RZ, 0x4, !P3 ;  /* 0x00000004ff067807 */ /* 0x000fe20005800000 */
[----:B------:R-:W-:Y:S01]  /*6ae0*/  VIADD R21, R169, UR7 ;  /* 0x00000007a9157c36 */ /* 0x000fe20008000000 */
[----:B------:R-:W-:Y:S02]  /*6af0*/  USEL UR7, URZ, 0x1, !UP0 ;  /* 0x00000001ff077887 */ /* 0x000fe4000c000000 */
[----:B------:R-:W-:Y:S01]  /*6b00*/  SEL R7, R6, RZ, !P2 ;  /* 0x000000ff06077207 */ /* 0x000fe20005000000 */
[----:B------:R-:W-:Y:S01]  /*6b10*/  @!PT LDS RZ, [RZ] ;  /* 0x00000000fffff984 */ /* 0x000fe20000000800 */
[----:B------:R-:W-:Y:S01]  /*6b20*/  @!PT LDS RZ, [RZ] ;  /* 0x00000000fffff984 */ /* 0x000fe20000000800 */
[----:B------:R-:W-:Y:S01]  /*6b30*/  @!PT LDS RZ, [RZ] ;  /* 0x00000000fffff984 */ /* 0x000fe20000000800 */
[----:B------:R1:W-:Y:S01]  /*6b40*/  LDGSTS.E [R44], desc[UR16][R4.64], P5 ;  /* 0x00000000042c7fae */ /* 0x0003e2000a9a1010 */
[----:B------:R-:W-:Y:S01]  /*6b50*/  IADD3 R6, P3, PT, R40, R241, RZ ;  /* 0x000000f128067210 */ /* 0x000fe20007f7e0ff */
[----:B------:R-:W-:Y:S01]  /*6b60*/  ULOP3.LUT UR7, UR4, UR7, URZ, 0x3c, !UPT ;  /* 0x0000000704077292 */ /* 0x000fe2000f8e3cff */
[----:B------:R-:W-:-:S03]  /*6b70*/  ISETP.NE.U32.AND P5, PT, R7, RZ, PT ;  /* 0x000000ff0700720c */ /* 0x000fc60003fa5070 */
[----:B------:R-:W-:Y:S01]  /*6b80*/  IMAD.X R7, R36, 0x1, R239, P3 ;  /* 0x0000000124077824 */ /* 0x000fe200018e06ef */
[----:B------:R-:W-:-:S04]  /*6b90*/  ISETP.GT.AND P3, PT, R3, 0x2, PT ;  /* 0x000000020300780c */ /* 0x000fc80003f64270 */
[----:B------:R-:W-:-:S04]  /*6ba0*/  SEL R8, RZ, 0x4, !P3 ;  /* 0x00000004ff087807 */ /* 0x000fc80005800000 */
[----:B------:R-:W-:Y:S01]  /*6bb0*/  SEL R9, R8, RZ, !P2 ;  /* 0x000000ff08097207 */ /* 0x000fe20005000000 */
[----:B------:R2:W-:Y:S01]  /*6bc0*/  LDGSTS.E [R44+0x4], desc[UR16][R6.64], P5 ;  /* 0x00004000062c7fae */ /* 0x0005e2000a9a1010 */
[----:B------:R-:W-:Y:S02]  /*6bd0*/  IADD3 R8, P3, PT, R40, R237, RZ ;  /* 0x000000ed28087210 */ /* 0x000fe40007f7e0ff */
[----:B------:R-:W-:-:S03]  /*6be0*/  ISETP.NE.U32.AND P5, PT, R9, RZ, PT ;  /* 0x000000ff0900720c */ /* 0x000fc60003fa5070 */
[----:B------:R-:W-:Y:S01]  /*6bf0*/  IMAD.X R9, R36, 0x1, R235, P3 ;  /* 0x0000000124097824 */ /* 0x000fe200018e06eb */
[----:B------:R-:W-:-:S04]  /*6c00*/  ISETP.GT.AND P3, PT, R3, 0x3, PT ;  /* 0x000000030300780c */ /* 0x000fc80003f64270 */
[----:B-1----:R-:W-:-:S04]  /*6c10*/  SEL R4, RZ, 0x4, !P3 ;  /* 0x00000004ff047807 */ /* 0x002fc80005800000 */
[----:B------:R-:W-:Y:S01]  /*6c20*/  SEL R5, R4, RZ, !P2 ;  /* 0x000000ff04057207 */ /* 0x000fe20005000000 */
[----:B------:R1:W-:Y:S01]  /*6c30*/  LDGSTS.E [R44+0x8], desc[UR16][R8.64], P5 ;  /* 0x00008000082c7fae */ /* 0x0003e2000a9a1010 */
[----:B------:R-:W-:Y:S02]  /*6c40*/  IADD3 R4, P3, PT, R40, R233, RZ ;  /* 0x000000e928047210 */ /* 0x000fe40007f7e0ff */
[----:B------:R-:W-:-:S03]  /*6c50*/  ISETP.NE.U32.AND P5, PT, R5, RZ, PT ;  /* 0x000000ff0500720c */ /* 0x000fc60003fa5070 */
[----:B------:R-:W-:Y:S01]  /*6c60*/  IMAD.X R5, R36, 0x1, R231, P3 ;  /* 0x0000000124057824 */ /* 0x000fe200018e06e7 */
[----:B------:R-:W-:-:S04]  /*6c70*/  ISETP.GT.AND P3, PT, R3, 0x4, PT ;  /* 0x000000040300780c */ /* 0x000fc80003f64270 */
[----:B--2---:R-:W-:-:S04]  /*6c80*/  SEL R6, RZ, 0x4, !P3 ;  /* 0x00000004ff067807 */ /* 0x004fc80005800000 */
        /* <DEDUP_REMOVED lines=167> */
[----:B--2---:R-:W-:Y:S02]  /*7700*/  SEL R6, RZ, 0x4, !P3 ;  /* 0x00000004ff067807 */ /* 0x004fe40005800000 */
[----:B------:R-:W-:Y:S02]  /*7710*/  IADD3 R10, P3, PT, R40, R119, RZ ;  /* 0x00000077280a7210 */ /* 0x000fe40007f7e0ff */
[----:B------:R-:W-:Y:S01]  /*7720*/  SEL R6, R6, RZ, !P2 ;  /* 0x000000ff06067207 */ /* 0x000fe20005000000 */
[----:B------:R2:W-:Y:S02]  /*7730*/  LDGSTS.E [R44+0x6c], desc[UR16][R4.64], P5 ;  /* 0x0006c000042c7fae */ /* 0x0005e4000a9a1010 */
[----:B------:R-:W-:Y:S01]  /*7740*/  IMAD.X R11, R36, 0x1, R117, P3 ;  /* 0x00000001240b7824 */ /* 0x000fe200018e0675 */
[----:B------:R-:W-:Y:S02]  /*7750*/  ISETP.NE.U32.AND P5, PT, R6, RZ, PT ;  /* 0x000000ff0600720c */ /* 0x000fe40003fa5070 */
[----:B------:R-:W-:-:S04]  /*7760*/  ISETP.GT.AND P3, PT, R3, 0x1d, PT ;  /* 0x0000001d0300780c */ /* 0x000fc80003f64270 */
[----:B------:R-:W-:Y:S02]  /*7770*/  SEL R6, RZ, 0x4, !P3 ;  /* 0x00000004ff067807 */ /* 0x000fe40005800000 */
[----:B-1----:R-:W-:Y:S02]  /*7780*/  IADD3 R8, P3, PT, R40, R115, RZ ;  /* 0x0000007328087210 */ /* 0x002fe40007f7e0ff */
[----:B------:R-:W-:-:S03]  /*7790*/  SEL R6, R6, RZ, !P2 ;  /* 0x000000ff06067207 */ /* 0x000fc60005000000 */
[----:B------:R1:W-:Y:S01]  /*77a0*/  LDGSTS.E [R44+0x70], desc[UR16][R10.64], P5 ;  /* 0x000700000a2c7fae */ /* 0x0003e2000a9a1010 */
[----:B------:R-:W-:Y:S01]  /*77b0*/  ISETP.NE.U32.AND P5, PT, R6, RZ, PT ;  /* 0x000000ff0600720c */ /* 0x000fe20003fa5070 */
[----:B------:R-:W-:Y:S01]  /*77c0*/  IMAD.X R9, R36, 0x1, R113, P3 ;  /* 0x0000000124097824 */ /* 0x000fe200018e0671 */
[----:B------:R-:W-:-:S05]  /*77d0*/  IADD3 R6, P3, PT, R40, R111, RZ ;  /* 0x0000006f28067210 */ /* 0x000fca0007f7e0ff */
[----:B------:R-:W-:Y:S01]  /*77e0*/  IMAD.X R7, R36, 0x1, R109, P3 ;  /* 0x0000000124077824 */ /* 0x000fe200018e066d */
[----:B------:R-:W-:-:S04]  /*77f0*/  ISETP.GT.AND P3, PT, R3, 0x1e, PT ;  /* 0x0000001e0300780c */ /* 0x000fc80003f64270 */
[----:B--2---:R-:W-:Y:S01]  /*7800*/  SEL R5, RZ, 0x4, !P3 ;  /* 0x00000004ff057807 */ /* 0x004fe20005800000 */
[----:B------:R2:W-:Y:S01]  /*7810*/  LDGSTS.E [R44+0x74], desc[UR16][R8.64], P5 ;  /* 0x00074000082c7fae */ /* 0x0005e2000a9a1010 */
[----:B------:R-:W-:Y:S02]  /*7820*/  ISETP.GT.AND P3, PT, R3, 0x1f, PT ;  /* 0x0000001f0300780c */ /* 0x000fe40003f64270 */
[----:B------:R-:W-:Y:S02]  /*7830*/  IADD3 R4, P5, PT, R40, R107, RZ ;  /* 0x0000006b28047210 */ /* 0x000fe40007fbe0ff */
[----:B-1----:R-:W-:Y:S02]  /*7840*/  SEL R10, RZ, 0x4, !P3 ;  /* 0x00000004ff0a7807 */ /* 0x002fe40005800000 */
[----:B------:R-:W-:Y:S01]  /*7850*/  SEL R12, R5, RZ, !P2 ;  /* 0x000000ff050c7207 */ /* 0x000fe20005000000 */
[----:B------:R-:W-:Y:S01]  /*7860*/  IMAD.X R5, R36, 0x1, R105, P5 ;  /* 0x0000000124057824 */ /* 0x000fe200028e0669 */
[----:B------:R-:W-:Y:S01]  /*7870*/  ISETP.GE.AND P3, PT, R122, R3, PT ;  /* 0x000000037a00720c */ /* 0x000fe20003f66270 */
[----:B------:R-:W-:Y:S01]  /*7880*/  VIADD R3, R3, 0xffffffe0 ;  /* 0xffffffe003037836 */ /* 0x000fe20000000000 */
[----:B------:R-:W-:-:S02]  /*7890*/  SEL R10, R10, RZ, !P2 ;  /* 0x000000ff0a0a7207 */ /* 0x000fc40005000000 */
[----:B------:R-:W-:Y:S02]  /*78a0*/  ISETP.NE.U32.AND P5, PT, R12, RZ, PT ;  /* 0x000000ff0c00720c */ /* 0x000fe40003fa5070 */
[----:B------:R-:W-:Y:S02]  /*78b0*/  SEL R11, RZ, 0x4, P3 ;  /* 0x00000004ff0b7807 */ /* 0x000fe40001800000 */
[----:B------:R-:W-:Y:S02]  /*78c0*/  ISETP.NE.U32.AND P3, PT, R10, RZ, PT ;  /* 0x000000ff0a00720c */ /* 0x000fe40003f65070 */
[----:B------:R-:W-:-:S04]  /*78d0*/  SEL R11, R11, RZ, !P2 ;  /* 0x000000ff0b0b7207 */ /* 0x000fc80005000000 */
[----:B------:R-:W-:-:S03]  /*78e0*/  ISETP.NE.U32.AND P2, PT, R11, RZ, PT ;  /* 0x000000ff0b00720c */ /* 0x000fc60003f45070 */
[----:B------:R1:W-:Y:S01]  /*78f0*/  LDGSTS.E [R44+0x78], desc[UR16][R6.64], P5 ;  /* 0x00078000062c7fae */ /* 0x0003e2000a9a1010 */
[----:B--2---:R-:W-:-:S03]  /*7900*/  IADD3 R8, P5, PT, R38, R103, RZ ;  /* 0x0000006726087210 */ /* 0x004fc60007fbe0ff */
[----:B------:R2:W-:Y:S01]  /*7910*/  LDGSTS.E [R44+0x7c], desc[UR16][R4.64], P3 ;  /* 0x0007c000042c7fae */ /* 0x0005e200099a1010 */
[----:B------:R-:W-:Y:S01]  /*7920*/  IADD3 R10, P3, PT, R38, R95, RZ ;  /* 0x0000005f260a7210 */ /* 0x000fe20007f7e0ff */
[----:B------:R-:W-:Y:S01]  /*7930*/  IMAD.X R9, R2, 0x1, R101, P5 ;  /* 0x0000000102097824 */ /* 0x000fe200028e0665 */
[----:B------:R-:W-:Y:S01]  /*7940*/  IADD3 R12, P5, PT, R38, R87, RZ ;  /* 0x00000057260c7210 */ /* 0x000fe20007fbe0ff */
[----:B------:R-:W0:Y:S02]  /*7950*/  LDGDEPBAR ;  /* 0x00000000000079af */ /* 0x000e240000000000 */
[----:B------:R-:W-:Y:S01]  /*7960*/  IMAD.X R11, R2, 0x1, R93, P3 ;  /* 0x00000001020b7824 */ /* 0x000fe200018e065d */
[----:B-1----:R-:W-:Y:S01]  /*7970*/  IADD3 R6, P3, PT, R38, R79, RZ ;  /* 0x0000004f26067210 */ /* 0x002fe20007f7e0ff */
[----:B------:R-:W-:Y:S01]  /*7980*/  IMAD.X R13, R2, 0x1, R85, P5 ;  /* 0x00000001020d7824 */ /* 0x000fe200028e0655 */
[----:B------:R1:W-:Y:S01]  /*7990*/  LDGSTS.E [R19+0x8000], desc[UR16][R8.64], P2 ;  /* 0x0800000008137fae */ /* 0x0003e200091a1010 */
[----:B--2---:R-:W-:-:S02]  /*79a0*/  IADD3 R4, P5, PT, R38, R71, RZ ;  /* 0x0000004726047210 */ /* 0x004fc40007fbe0ff */
[----:B------:R-:W-:Y:S01]  /*79b0*/  IMAD.X R7, R2, 0x1, R77, P3 ;  /* 0x0000000102077824 */ /* 0x000fe200018e064d */
[----:B------:R-:W-:Y:S01]  /*79c0*/  IADD3 R14, P3, PT, R38, R63, RZ ;  /* 0x0000003f260e7210 */ /* 0x000fe20007f7e0ff */
[----:B------:R2:W-:Y:S01]  /*79d0*/  LDGSTS.E [R19+0x8400], desc[UR16][R10.64], P2 ;  /* 0x084000000a137fae */ /* 0x0005e200091a1010 */
[----:B------:R-:W-:Y:S01]  /*79e0*/  IMAD.X R5, R2, 0x1, R69, P5 ;  /* 0x0000000102057824 */ /* 0x000fe200028e0645 */
[----:B------:R-:W-:Y:S02]  /*79f0*/  IADD3 R16, P5, PT, R38, R55, RZ ;  /* 0x0000003726107210 */ /* 0x000fe40007fbe0ff */
[----:B------:R-:W-:Y:S01]  /*7a00*/  IMAD.X R15, R2, 0x1, R61, P3 ;  /* 0x00000001020f7824 */ /* 0x000fe200018e063d */
[----:B------:R3:W-:Y:S01]  /*7a10*/  LDGSTS.E [R19+0x8800], desc[UR16][R12.64], P2 ;  /* 0x088000000c137fae */ /* 0x0007e200091a1010 */
[----:B-1----:R-:W-:Y:S01]  /*7a20*/  IADD3 R8, P3, PT, R38, R47, RZ ;  /* 0x0000002f26087210 */ /* 0x002fe20007f7e0ff */
[----:B------:R-:W-:Y:S02]  /*7a30*/  IMAD.X R17, R2, 0x1, R53, P5 ;  /* 0x0000000102117824 */ /* 0x000fe400028e0635 */
[----:B------:R1:W-:Y:S01]  /*7a40*/  LDGSTS.E [R19+0x8c00], desc[UR16][R6.64], P2 ;  /* 0x08c0000006137fae */ /* 0x0003e200091a1010 */
[----:B--2---:R-:W-:Y:S01]  /*7a50*/  IADD3 R10, P5, PT, R38, R99, RZ ;  /* 0x00000063260a7210 */ /* 0x004fe20007fbe0ff */
[----:B------:R-:W-:-:S02]  /*7a60*/  IMAD.X R9, R2, 0x1, R45, P3 ;  /* 0x0000000102097824 */ /* 0x000fc400018e062d */
[----:B------:R2:W-:Y:S01]  /*7a70*/  LDGSTS.E [R19+0x9000], desc[UR16][R4.64], P2 ;  /* 0x0900000004137fae */ /* 0x0005e200091a1010 */
[----:B---3--:R-:W-:Y:S01]  /*7a80*/  IADD3 R12, P3, PT, R38, R91, RZ ;  /* 0x0000005b260c7210 */ /* 0x008fe20007f7e0ff */
[C---:B------:R-:W-:Y:S02]  /*7a90*/  IMAD.X R11, R2.reuse, 0x1, R97, P5 ;  /* 0x00000001020b7824 */ /* 0x040fe400028e0661 */
[----:B------:R3:W-:Y:S02]  /*7aa0*/  LDGSTS.E [R19+0x9400], desc[UR16][R14.64], P2 ;  /* 0x094000000e137fae */ /* 0x0007e400091a1010 */
[----:B------:R-:W-:Y:S01]  /*7ab0*/  IMAD.X R13, R2, 0x1, R89, P3 ;  /* 0x00000001020d7824 */ /* 0x000fe200018e0659 */
[C---:B-1----:R-:W-:Y:S01]  /*7ac0*/  IADD3 R6, P3, PT, R38.reuse, R75, RZ ;  /* 0x0000004b26067210 */ /* 0x042fe20007f7e0ff */
[----:B------:R1:W-:Y:S01]  /*7ad0*/  LDGSTS.E [R19+0x9800], desc[UR16][R16.64], P2 ;  /* 0x0980000010137fae */ /* 0x0003e200091a1010 */
[----:B--2---:R-:W-:-:S03]  /*7ae0*/  IADD3 R4, P5, PT, R38, R83, RZ ;  /* 0x0000005326047210 */ /* 0x004fc60007fbe0ff */
[C---:B------:R-:W-:Y:S01]  /*7af0*/  IMAD.X R7, R2.reuse, 0x1, R73, P3 ;  /* 0x0000000102077824 */ /* 0x040fe200018e0649 */
[----:B------:R2:W-:Y:S01]  /*7b00*/  LDGSTS.E [R19+0x9c00], desc[UR16][R8.64], P2 ;  /* 0x09c0000008137fae */ /* 0x0005e200091a1010 */
[----:B------:R-:W-:Y:S01]  /*7b10*/  IMAD.X R5, R2, 0x1, R81, P5 ;  /* 0x0000000102057824 */ /* 0x000fe200028e0651 */
[C---:B---3--:R-:W-:Y:S02]  /*7b20*/  IADD3 R14, P5, PT, R38.reuse, R67, RZ ;  /* 0x00000043260e7210 */ /* 0x048fe40007fbe0ff */
[----:B------:R3:W-:Y:S01]  /*7b30*/  LDGSTS.E [R21+0x8200], desc[UR16][R10.64], P2 ;  /* 0x082000000a157fae */ /* 0x0007e200091a1010 */
[----:B-1----:R-:W-:Y:S02]  /*7b40*/  IADD3 R16, P3, PT, R38, R59, RZ ;  /* 0x0000003b26107210 */ /* 0x002fe40007f7e0ff */
[----:B------:R-:W-:Y:S01]  /*7b50*/  IMAD.X R15, R2, 0x1, R65, P5 ;  /* 0x00000001020f7824 */ /* 0x000fe200028e0641 */
[----:B------:R-:W-:Y:S01]  /*7b60*/  LDGSTS.E [R21+0x8600], desc[UR16][R12.64], P2 ;  /* 0x086000000c157fae */ /* 0x000fe200091a1010 */
[----:B--2---:R-:W-:Y:S01]  /*7b70*/  IADD3 R8, P5, PT, R38, R51, RZ ;  /* 0x0000003326087210 */ /* 0x004fe20007fbe0ff */
[----:B------:R-:W-:-:S02]  /*7b80*/  IMAD.X R17, R2, 0x1, R57, P3 ;  /* 0x0000000102117824 */ /* 0x000fc400018e0639 */
[----:B------:R1:W-:Y:S01]  /*7b90*/  LDGSTS.E [R21+0x8a00], desc[UR16][R4.64], P2 ;  /* 0x08a0000004157fae */ /* 0x0003e200091a1010 */
[----:B---3--:R-:W-:Y:S01]  /*7ba0*/  IADD3 R10, P3, PT, R38, R43, RZ ;  /* 0x0000002b260a7210 */ /* 0x008fe20007f7e0ff */
[----:B------:R-:W-:Y:S02]  /*7bb0*/  IMAD.X R9, R2, 0x1, R49, P5 ;  /* 0x0000000102097824 */ /* 0x000fe400028e0631 */
[----:B------:R2:W-:Y:S01]  /*7bc0*/  LDGSTS.E [R21+0x8e00], desc[UR16][R6.64], P2 ;  /* 0x08e0000006157fae */ /* 0x0005e200091a1010 */
[----:B------:R-:W-:Y:S01]  /*7bd0*/  IADD3 R40, P5, PT, R40, R129, RZ ;  /* 0x0000008128287210 */ /* 0x000fe20007fbe0ff */
[----:B------:R-:W-:Y:S02]  /*7be0*/  IMAD.X R11, R2, 0x1, R41, P3 ;  /* 0x00000001020b7824 */ /* 0x000fe400018e0629 */
[----:B------:R2:W-:Y:S01]  /*7bf0*/  LDGSTS.E [R21+0x9200], desc[UR16][R14.64], P2 ;  /* 0x092000000e157fae */ /* 0x0005e200091a1010 */
[----:B------:R-:W-:Y:S01]  /*7c00*/  IADD3 R38, P3, PT, R38, R37, RZ ;  /* 0x0000002526267210 */ /* 0x000fe20007f7e0ff */
[----:B------:R-:W-:-:S02]  /*7c10*/  IMAD.X R36, R36, 0x1, R131, P5 ;  /* 0x0000000124247824 */ /* 0x000fc400028e0683 */
[----:B------:R2:W-:Y:S01]  /*7c20*/  LDGSTS.E [R21+0x9600], desc[UR16][R16.64], P2 ;  /* 0x0960000010157fae */ /* 0x0005e200091a1010 */
[----:B-1----:R-:W-:Y:S02]  /*7c30*/  IMAD.U32 R4, RZ, RZ, UR4 ;  /* 0x00000004ff047e24 */ /* 0x002fe4000f8e00ff */
[----:B------:R-:W-:Y:S01]  /*7c40*/  IMAD.X R2, R2, 0x1, R39, P3 ;  /* 0x0000000102027824 */ /* 0x000fe200018e0627 */
[----:B------:R2:W-:Y:S04]  /*7c50*/  LDGSTS.E [R21+0x9a00], desc[UR16][R8.64], P2 ;  /* 0x09a0000008157fae */ /* 0x0005e800091a1010 */
[----:B------:R2:W-:Y:S01]  /*7c60*/  LDGSTS.E [R21+0x9e00], desc[UR16][R10.64], P2 ;  /* 0x09e000000a157fae */ /* 0x0005e200091a1010 */
[----:B------:R-:W-:-:S03]  /*7c70*/  ISETP.NE.U32.AND P2, PT, R245, R42, PT ;  /* 0x0000002af500720c */ /* 0x000fc60003f45070 */
[----:B------:R-:W0:Y:S10]  /*7c80*/  LDGDEPBAR ;  /* 0x00000000000079af */ /* 0x000e340000000000 */
[----:B--2---:R-:W-:Y:S05]  /*7c90*/  @P2 BRA `(.L_x_11) ;  /* 0xffffffe800582947 */ /* 0x004fea000383ffff */
.L_x_8:
[----:B------:R-:W1:Y:S01]  /*7ca0*/  LDCU UR6, c[0x0][0x3b8] ;  /* 0x00007700ff0677ac */ /* 0x000e620008000800 */
[----:B------:R-:W-:Y:S01]  /*7cb0*/  LOP3.LUT R124, R124, 0xc0, R125, 0xf8, !PT ;  /* 0x000000c07c7c7812 */ /* 0x000fe200078ef87d */
[----:B------:R-:W2:Y:S03]  /*7cc0*/  LDCU.128 UR12, c[0x0][0x390] ;  /* 0x00007200ff0c77ac */ /* 0x000ea60008000c00 */
[C---:B------:R-:W-:Y:S02]  /*7cd0*/  LOP3.LUT R2, R124.reuse, 0x2, RZ, 0xfc, !PT ;  /* 0x000000027c027812 */ /* 0x040fe400078efcff */
[C---:B------:R-:W-:Y:S01]  /*7ce0*/  LOP3.LUT R4, R124.reuse, 0x1, RZ, 0xfc, !PT ;  /* 0x000000017c047812 */ /* 0x040fe200078efcff */
[----:B------:R-:W4:Y:S01]  /*7cf0*/  LDCU UR5, c[0x0][0x3b4] ;  /* 0x00007680ff0577ac */ /* 0x000f220008000800 */
[C---:B------:R-:W-:Y:S01]  /*7d00*/  LOP3.LUT R99, R124.reuse, 0x3, RZ, 0xfc, !PT ;  /* 0x000000037c637812 */ /* 0x040fe200078efcff */
[----:B-1----:R-:W-:-:S04]  /*7d10*/  IMAD R3, R124, UR6, RZ ;  /* 0x000000067c037c24 */ /* 0x002fc8000f8e02ff */
[----:B------:R-:W-:Y:S01]  /*7d20*/  VIADD R5, R3, UR6 ;  /* 0x0000000603057c36 */ /* 0x000fe20008000000 */
[C---:B--2---:R-:W-:Y:S01]  /*7d30*/  ISETP.GE.AND P1, PT, R126.reuse, UR14, PT ;  /* 0x0000000e7e007c0c */ /* 0x044fe2000bf26270 */
[----:B----4-:R-:W-:-:S03]  /*7d40*/  IMAD R0, R126, UR5, RZ ;  /* 0x000000057e007c24 */ /* 0x010fc6000f8e02ff */
[----:B------:R-:W-:Y:S01]  /*7d50*/  ISETP.LT.AND P3, PT, R2, UR15, !P1 ;  /* 0x0000000f02007c0c */ /* 0x000fe2000cf61270 */
[----:B---3--:R-:W-:Y:S01]  /*7d60*/  VIADD R7, R5, UR6 ;  /* 0x0000000605077c36 */ /* 0x008fe20008000000 */
[----:B------:R-:W-:Y:S02]  /*7d70*/  ISETP.LT.AND P2, PT, R4, UR15, !P1 ;  /* 0x0000000f04007c0c */ /* 0x000fe4000cf41270 */
[----:B------:R-:W-:Y:S01]  /*7d80*/  LEA R2, P5, R0, UR12, 0x2 ;  /* 0x0000000c00027c11 */ /* 0x000fe2000f8a10ff */
[----:B------:R-:W-:Y:S01]  /*7d90*/  VIADD R9, R7, UR6 ;  /* 0x0000000607097c36 */ /* 0x000fe20008000000 */
[----:B------:R-:W-:Y:S11]  /*7da0*/  @!P4 BRA `(.L_x_12) ;  /* 0x000000000010c947 */ /* 0x000ff60003800000 */
[----:B------:R-:W-:-:S06]  /*7db0*/  USHF.L.U32 UR4, UR4, 0x1f, URZ ;  /* 0x0000001f04047899 */ /* 0x000fcc00080006ff */
[----:B------:R-:W-:-:S04]  /*7dc0*/  IMAD.U32 R4, RZ, RZ, UR4 ;  /* 0x00000004ff047e24 */ /* 0x000fc8000f8e00ff */
[----:B------:R-:W1:Y:S02]  /*7dd0*/  SYNCS.PHASECHK.TRANS64.TRYWAIT P4, [UR8], R4 ;  /* 0x00000004ff0075a7 */ /* 0x000e640008081108 */
[----:B-1----:R-:W-:Y:S05]  /*7de0*/  @!P4 BRA `(.L_x_13) ;  /* 0x0000001800b8c947 */ /* 0x002fea0003800000 */
.L_x_12:
[----:B------:R-:W-:-:S04]  /*7df0*/  DEPBAR.LE SB0, 0x0 ;  /* 0x000080000000791a */ /* 0x000fc80000000000 */
[----:B------:R-:W-:Y:S01]  /*7e00*/  BAR.SYNC.DEFER_BLOCKING 0x0 ;  /* 0x0000000000007b1d */ /* 0x000fe20000010000 */
[----:B------:R-:W-:Y:S01]  /*7e10*/  VIADD R11, R9, UR6 ;  /* 0x00000006090b7c36 */ /* 0x000fe20008000000 */
[----:B------:R-:W-:Y:S02]  /*7e20*/  LEA.HI.X.SX32 R0, R0, UR13, 0x2, P5 ;  /* 0x0000000d00007c11 */ /* 0x000fe4000a8f16ff */
[-C--:B------:R-:W-:Y:S01]  /*7e30*/  LEA R68, P5, R3, R2.reuse, 0x2 ;  /* 0x0000000203447211 */ /* 0x080fe200078a10ff */
[----:B------:R-:W-:Y:S01]  /*7e40*/  VIADD R79, R11, UR6 ;  /* 0x000000060b4f7c36 */ /* 0x000fe20008000000 */
[----:B------:R-:W-:Y:S02]  /*7e50*/  LEA R70, P4, R5, R2, 0x2 ;  /* 0x0000000205467211 */ /* 0x000fe400078810ff */
[----:B------:R-:W-:Y:S01]  /*7e60*/  LEA.HI.X.SX32 R69, R3, R0, 0x2, P5 ;  /* 0x0000000003457211 */ /* 0x000fe200028f16ff */
[----:B------:R-:W-:Y:S01]  /*7e70*/  VIADD R3, R79, UR6 ;  /* 0x000000064f037c36 */ /* 0x000fe20008000000 */
[----:B------:R-:W-:-:S02]  /*7e80*/  LEA R72, P5, R7, R2, 0x2 ;  /* 0x0000000207487211 */ /* 0x000fc400078a10ff */
[----:B------:R-:W-:Y:S01]  /*7e90*/  LEA.HI.X.SX32 R71, R5, R0, 0x2, P4 ;  /* 0x0000000005477211 */ /* 0x000fe200020f16ff */
[----:B------:R-:W-:Y:S01]  /*7ea0*/  VIADD R83, R3, UR6 ;  /* 0x0000000603537c36 */ /* 0x000fe20008000000 */
[----:B------:R-:W-:Y:S02]  /*7eb0*/  LEA R74, P4, R9, R2, 0x2 ;  /* 0x00000002094a7211 */ /* 0x000fe400078810ff */
[----:B------:R-:W-:Y:S01]  /*7ec0*/  LEA.HI.X.SX32 R73, R7, R0, 0x2, P5 ;  /* 0x0000000007497211 */ /* 0x000fe200028f16ff */
[----:B------:R-:W-:Y:S01]  /*7ed0*/  VIADD R85, R83, UR6 ;  /* 0x0000000653557c36 */ /* 0x000fe20008000000 */
[----:B------:R-:W-:Y:S02]  /*7ee0*/  LEA R76, P5, R11, R2, 0x2 ;  /* 0x000000020b4c7211 */ /* 0x000fe400078a10ff */
[----:B------:R-:W-:Y:S01]  /*7ef0*/  LEA.HI.X.SX32 R75, R9, R0, 0x2, P4 ;  /* 0x00000000094b7211 */ /* 0x000fe200020f16ff */
[----:B------:R-:W-:Y:S01]  /*7f00*/  VIADD R87, R85, UR6 ;  /* 0x0000000655577c36 */ /* 0x000fe20008000000 */
[----:B------:R-:W-:Y:S01]  /*7f10*/  LEA R78, P4, R79, R2, 0x2 ;  /* 0x000000024f4e7211 */ /* 0x000fe200078810ff */
[----:B------:R-:W1:Y:S02]  /*7f20*/  @!P0 SYNCS.CCTL.IV [UR10+0xe000] ;  /* 0x00e00000ff0089b1 */ /* 0x000e64000800000a */
[----:B-1----:R-:W-:Y:S01]  /*7f30*/  BAR.SYNC.DEFER_BLOCKING 0x0 ;  /* 0x0000000000007b1d */ /* 0x002fe20000010000 */
[----:B------:R-:W-:Y:S01]  /*7f40*/  VIADD R89, R87, UR6 ;  /* 0x0000000657597c36 */ /* 0x000fe20008000000 */
[----:B------:R-:W-:-:S02]  /*7f50*/  LEA.HI.X.SX32 R77, R11, R0, 0x2, P5 ;  /* 0x000000000b4d7211 */ /* 0x000fc400028f16ff */
[----:B------:R-:W-:Y:S01]  /*7f60*/  LEA R80, P5, R3, R2, 0x2 ;  /* 0x0000000203507211 */ /* 0x000fe200078a10ff */
[----:B------:R-:W-:Y:S01]  /*7f70*/  VIADD R91, R89, UR6 ;  /* 0x00000006595b7c36 */ /* 0x000fe20008000000 */
[----:B------:R-:W-:Y:S02]  /*7f80*/  LEA.HI.X.SX32 R79, R79, R0, 0x2, P4 ;  /* 0x000000004f4f7211 */ /* 0x000fe400020f16ff */
[----:B------:R-:W-:Y:S01]  /*7f90*/  LEA R82, P4, R83, R2, 0x2 ;  /* 0x0000000253527211 */ /* 0x000fe200078810ff */
[----:B------:R-:W1:Y:S01]  /*7fa0*/  LDTM.x64 R4, tmem[UR11] ;  /* 0x0000000b000479ee */ /* 0x000e620008340000 */
[----:B------:R-:W-:Y:S01]  /*7fb0*/  LEA.HI.X.SX32 R81, R3, R0, 0x2, P5 ;  /* 0x0000000003517211 */ /* 0x000fe200028f16ff */
        /* <DEDUP_REMOVED lines=10> */
[----:B------:R-:W-:Y:S01]  /*8060*/  LEA R90, P4, R91, R2, 0x2 ;  /* 0x000000025b5a7211 */ /* 0x000fe200078810ff */
[----:B------:R-:W2:Y:S01]  /*8070*/  @!P0 SYNCS.CCTL.IV [UR10+0xe008] ;  /* 0x00e00800ff0089b1 */ /* 0x000ea2000800000a */
[----:B------:R-:W-:Y:S01]  /*8080*/  LEA.HI.X.SX32 R89, R89, R0, 0x2, P5 ;  /* 0x0000000059597211 */ /* 0x000fe200028f16ff */
[----:B------:R-:W-:Y:S01]  /*8090*/  NOP ;  /* 0x0000000000007918 */ /* 0x000fe20000000000 */
[----:B------:R-:W-:-:S02]  /*80a0*/  LEA R92, P5, R3, R2, 0x2 ;  /* 0x00000002035c7211 */ /* 0x000fc400078a10ff */
[----:B------:R-:W-:Y:S02]  /*80b0*/  LEA.HI.X.SX32 R91, R91, R0, 0x2, P4 ;  /* 0x000000005b5b7211 */ /* 0x000fe400020f16ff */
[----:B------:R-:W-:Y:S02]  /*80c0*/  LEA R94, P4, R95, R2, 0x2 ;  /* 0x000000025f5e7211 */ /* 0x000fe400078810ff */
[----:B------:R-:W-:Y:S02]  /*80d0*/  ISETP.LT.AND P0, PT, R124, UR15, !P1 ;  /* 0x0000000f7c007c0c */ /* 0x000fe4000cf01270 */
[----:B------:R-:W-:Y:S02]  /*80e0*/  LEA.HI.X.SX32 R93, R3, R0, 0x2, P5 ;  /* 0x00000000035d7211 */ /* 0x000fe400028f16ff */
[----:B------:R-:W-:Y:S02]  /*80f0*/  LEA R96, P5, R97, R2, 0x2 ;  /* 0x0000000261607211 */ /* 0x000fe400078a10ff */
[----:B------:R-:W-:-:S02]  /*8100*/  LEA.HI.X.SX32 R95, R95, R0, 0x2, P4 ;  /* 0x000000005f5f7211 */ /* 0x000fc400020f16ff */
[----:B------:R-:W-:Y:S02]  /*8110*/  LEA R98, P4, R101, R2, 0x2 ;  /* 0x0000000265627211 */ /* 0x000fe400078810ff */
[C---:B------:R-:W-:Y:S02]  /*8120*/  LOP3.LUT R3, R124.reuse, 0x4, RZ, 0xfc, !PT ;  /* 0x000000047c037812 */ /* 0x040fe400078efcff */
[-C--:B------:R-:W-:Y:S01]  /*8130*/  LEA.HI.X.SX32 R97, R97, R0.reuse, 0x2, P5 ;  /* 0x0000000061617211 */ /* 0x080fe200028f16ff */
[----:B-1----:R1:W-:Y:S01]  /*8140*/  @P0 STG.E desc[UR16][R68.64], R4 ;  /* 0x0000000444000986 */ /* 0x0023e2000c101910 */
[----:B------:R-:W-:Y:S02]  /*8150*/  ISETP.LT.AND P5, PT, R99, UR15, !P1 ;  /* 0x0000000f63007c0c */ /* 0x000fe4000cfa1270 */
[----:B------:R-:W-:Y:S01]  /*8160*/  LEA.HI.X.SX32 R99, R101, R0, 0x2, P4 ;  /* 0x0000000065637211 */ /* 0x000fe200020f16ff */
[----:B------:R-:W-:Y:S01]  /*8170*/  @P2 STG.E desc[UR16][R70.64], R5 ;  /* 0x0000000546002986 */ /* 0x000fe2000c101910 */
[----:B------:R-:W-:Y:S01]  /*8180*/  ISETP.LT.AND P4, PT, R3, UR15, !P1 ;  /* 0x0000000f03007c0c */ /* 0x000fe2000cf81270 */
[----:B------:R-:W-:Y:S01]  /*8190*/  VIADD R101, R101, UR6 ;  /* 0x0000000665657c36 */ /* 0x000fe20008000000 */
[C---:B------:R-:W-:Y:S01]  /*81a0*/  LOP3.LUT R3, R124.reuse, 0x5, RZ, 0xfc, !PT ;  /* 0x000000057c037812 */ /* 0x040fe200078efcff */
[----:B------:R3:W-:Y:S01]  /*81b0*/  @P3 STG.E desc[UR16][R72.64], R6 ;  /* 0x0000000648003986 */ /* 0x0007e2000c101910 */
[----:B------:R-:W-:-:S02]  /*81c0*/  LOP3.LUT R100, R124, 0x6, RZ, 0xfc, !PT ;  /* 0x000000067c647812 */ /* 0x000fc400078efcff */
[----:B------:R-:W-:Y:S02]  /*81d0*/  ISETP.LT.AND P0, PT, R3, UR15, !P1 ;  /* 0x0000000f03007c0c */ /* 0x000fe4000cf01270 */
[----:B------:R-:W-:Y:S01]  /*81e0*/  LOP3.LUT R3, R124, 0x7, RZ, 0xfc, !PT ;  /* 0x000000077c037812 */ /* 0x000fe200078efcff */
[----:B------:R-:W-:Y:S01]  /*81f0*/  @P5 STG.E desc[UR16][R74.64], R7 ;  /* 0x000000074a005986 */ /* 0x000fe2000c101910 */
[----:B------:R-:W-:Y:S02]  /*8200*/  ISETP.LT.AND P2, PT, R100, UR15, !P1 ;  /* 0x0000000f64007c0c */ /* 0x000fe4000cf41270 */
[----:B------:R-:W-:Y:S01]  /*8210*/  ISETP.LT.AND P3, PT, R3, UR15, !P1 ;  /* 0x0000000f03007c0c */ /* 0x000fe2000cf61270 */
[----:B------:R-:W-:Y:S01]  /*8220*/  @P4 STG.E desc[UR16][R76.64], R8 ;  /* 0x000000084c004986 */ /* 0x000fe2000c101910 */
[C---:B------:R-:W-:Y:S02]  /*8230*/  LOP3.LUT R100, R124.reuse, 0x8, RZ, 0xfc, !PT ;  /* 0x000000087c647812 */ /* 0x040fe400078efcff */
[----:B------:R-:W-:-:S02]  /*8240*/  LOP3.LUT R3, R124, 0x9, RZ, 0xfc, !PT ;  /* 0x000000097c037812 */ /* 0x000fc400078efcff */
[----:B------:R-:W-:Y:S01]  /*8250*/  ISETP.LT.AND P5, PT, R100, UR15, !P1 ;  /* 0x0000000f64007c0c */ /* 0x000fe2000cfa1270 */
[----:B------:R4:W-:Y:S01]  /*8260*/  @P0 STG.E desc[UR16][R78.64], R9 ;  /* 0x000000094e000986 */ /* 0x0009e2000c101910 */
[C---:B-1----:R-:W-:Y:S02]  /*8270*/  LOP3.LUT R4, R124.reuse, 0xa, RZ, 0xfc, !PT ;  /* 0x0000000a7c047812 */ /* 0x042fe400078efcff */
[----:B------:R-:W-:Y:S01]  /*8280*/  ISETP.LT.AND P4, PT, R3, UR15, !P1 ;  /* 0x0000000f03007c0c */ /* 0x000fe2000cf81270 */
[----:B------:R1:W-:Y:S01]  /*8290*/  @P2 STG.E desc[UR16][R80.64], R10 ;  /* 0x0000000a50002986 */ /* 0x0003e2000c101910 */
[----:B------:R-:W-:Y:S02]  /*82a0*/  LOP3.LUT R3, R124, 0xb, RZ, 0xfc, !PT ;  /* 0x0000000b7c037812 */ /* 0x000fe400078efcff */
[----:B------:R-:W-:Y:S01]  /*82b0*/  ISETP.LT.AND P0, PT, R4, UR15, !P1 ;  /* 0x0000000f04007c0c */ /* 0x000fe2000cf01270 */
[----:B------:R-:W-:Y:S01]  /*82c0*/  @P3 STG.E desc[UR16][R82.64], R11 ;  /* 0x0000000b52003986 */ /* 0x000fe2000c101910 */
[----:B------:R-:W-:-:S02]  /*82d0*/  LOP3.LUT R4, R124, 0xc, RZ, 0xfc, !PT ;  /* 0x0000000c7c047812 */ /* 0x000fc400078efcff */
[----:B------:R-:W-:Y:S01]  /*82e0*/  ISETP.LT.AND P2, PT, R3, UR15, !P1 ;  /* 0x0000000f03007c0c */ /* 0x000fe2000cf41270 */
[----:B------:R-:W-:Y:S01]  /*82f0*/  @P5 STG.E desc[UR16][R84.64], R12 ;  /* 0x0000000c54005986 */ /* 0x000fe2000c101910 */
[----:B------:R-:W-:Y:S02]  /*8300*/  LOP3.LUT R3, R124, 0xd, RZ, 0xfc, !PT ;  /* 0x0000000d7c037812 */ /* 0x000fe400078efcff */
[----:B------:R-:W-:Y:S01]  /*8310*/  ISETP.LT.AND P3, PT, R4, UR15, !P1 ;  /* 0x0000000f04007c0c */ /* 0x000fe2000cf61270 */
[----:B------:R-:W-:Y:S01]  /*8320*/  @P4 STG.E desc[UR16][R86.64], R13 ;  /* 0x0000000d56004986 */ /* 0x000fe2000c101910 */
[C---:B------:R-:W-:Y:S02]  /*8330*/  LOP3.LUT R4, R124.reuse, 0xe, RZ, 0xfc, !PT ;  /* 0x0000000e7c047812 */ /* 0x040fe400078efcff */
[----:B------:R-:W-:Y:S01]  /*8340*/  ISETP.LT.AND P5, PT, R3, UR15, !P1 ;  /* 0x0000000f03007c0c */ /* 0x000fe2000cfa1270 */
[----:B------:R-:W-:Y:S01]  /*8350*/  @P0 STG.E desc[UR16][R88.64], R14 ;  /* 0x0000000e58000986 */ /* 0x000fe2000c101910 */
[----:B------:R-:W-:-:S02]  /*8360*/  LOP3.LUT R3, R124, 0xf, RZ, 0xfc, !PT ;  /* 0x0000000f7c037812 */ /* 0x000fc400078efcff */
[----:B------:R-:W-:Y:S01]  /*8370*/  ISETP.LT.AND P4, PT, R4, UR15, !P1 ;  /* 0x0000000f04007c0c */ /* 0x000fe2000cf81270 */
[----:B------:R-:W-:Y:S01]  /*8380*/  @P2 STG.E desc[UR16][R90.64], R15 ;  /* 0x0000000f5a002986 */ /* 0x000fe2000c101910 */
[----:B------:R-:W-:Y:S02]  /*8390*/  ISETP.LT.AND P0, PT, R3, UR15, !P1 ;  /* 0x0000000f03007c0c */ /* 0x000fe4000cf01270 */
[C---:B------:R-:W-:Y:S01]  /*83a0*/  LOP3.LUT R3, R124.reuse, 0x11, RZ, 0xfc, !PT ;  /* 0x000000117c037812 */ /* 0x040fe200078efcff */
[----:B------:R-:W-:Y:S01]  /*83b0*/  @P3 STG.E desc[UR16][R92.64], R16 ;  /* 0x000000105c003986 */ /* 0x000fe2000c101910 */
[C---:B------:R-:W-:Y:S02]  /*83c0*/  LOP3.LUT R4, R124.reuse, 0x10, RZ, 0xfc, !PT ;  /* 0x000000107c047812 */ /* 0x040fe400078efcff */
[----:B------:R-:W-:Y:S01]  /*83d0*/  ISETP.LT.AND P3, PT, R3, UR15, !P1 ;  /* 0x0000000f03007c0c */ /* 0x000fe2000cf61270 */
[----:B------:R-:W-:Y:S01]  /*83e0*/  @P5 STG.E desc[UR16][R94.64], R17 ;  /* 0x000000115e005986 */ /* 0x000fe2000c101910 */
[----:B------:R-:W-:-:S02]  /*83f0*/  LOP3.LUT R3, R124, 0x12, RZ, 0xfc, !PT ;  /* 0x000000127c037812 */ /* 0x000fc400078efcff */
[----:B------:R-:W-:Y:S01]  /*8400*/  ISETP.LT.AND P2, PT, R4, UR15, !P1 ;  /* 0x0000000f04007c0c */ /* 0x000fe2000cf41270 */
[----:B------:R-:W-:Y:S01]  /*8410*/  @P4 STG.E desc[UR16][R96.64], R18 ;  /* 0x0000001260004986 */ /* 0x000fe2000c101910 */
[----:B------:R-:W-:Y:S01]  /*8420*/  ISETP.LT.AND P5, PT, R3, UR15, !P1 ;  /* 0x0000000f03007c0c */ /* 0x000fe2000cfa1270 */
[C---:B------:R-:W-:Y:S01]  /*8430*/  VIADD R3, R101.reuse, UR6 ;  /* 0x0000000665037c36 */ /* 0x040fe20008000000 */
[----:B------:R-:W-:Y:S01]  /*8440*/  LEA R4, P4, R101, R2, 0x2 ;  /* 0x0000000265047211 */ /* 0x000fe200078810ff */
[----:B------:R-:W-:Y:S01]  /*8450*/  @P0 STG.E desc[UR16][R98.64], R19 ;  /* 0x0000001362000986 */ /* 0x000fe2000c101910 */
[----:B---3--:R-:W-:Y:S01]  /*8460*/  LOP3.LUT R6, R124, 0x13, RZ, 0xfc, !PT ;  /* 0x000000137c067812 */ /* 0x008fe200078efcff */
[----:B----4-:R-:W-:Y:S01]  /*8470*/  VIADD R9, R3, UR6 ;  /* 0x0000000603097c36 */ /* 0x010fe20008000000 */
[----:B------:R-:W-:Y:S02]  /*8480*/  LEA.HI.X.SX32 R5, R101, R0, 0x2, P4 ;  /* 0x0000000065057211 */ /* 0x000fe400020f16ff */
[----:B------:R-:W-:-:S02]  /*8490*/  ISETP.LT.AND P0, PT, R6, UR15, !P1 ;  /* 0x0000000f06007c0c */ /* 0x000fc4000cf01270 */
[C---:B------:R-:W-:Y:S01]  /*84a0*/  LEA R6, P4, R3.reuse, R2, 0x2 ;  /* 0x0000000203067211 */ /* 0x040fe200078810ff */
[----:B------:R3:W-:Y:S01]  /*84b0*/  @P2 STG.E desc[UR16][R4.64], R20 ;  /* 0x0000001404002986 */ /* 0x0007e2000c101910 */
[----:B------:R-:W-:Y:S02]  /*84c0*/  LOP3.LUT R8, R124, 0x14, RZ, 0xfc, !PT ;  /* 0x000000147c087812 */ /* 0x000fe400078efcff */
[----:B------:R-:W-:Y:S01]  /*84d0*/  LEA.HI.X.SX32 R7, R3, R0, 0x2, P4 ;  /* 0x0000000003077211 */ /* 0x000fe200020f16ff */
[C---:B------:R-:W-:Y:S01]  /*84e0*/  VIADD R3, R9.reuse, UR6 ;  /* 0x0000000609037c36 */ /* 0x040fe20008000000 */
[----:B------:R-:W-:Y:S02]  /*84f0*/  ISETP.LT.AND P2, PT, R8, UR15, !P1 ;  /* 0x0000000f08007c0c */ /* 0x000fe4000cf41270 */
[----:B-1----:R-:W-:Y:S01]  /*8500*/  LOP3.LUT R10, R124, 0x15, RZ, 0xfc, !PT ;  /* 0x000000157c0a7812 */ /* 0x002fe200078efcff */
[----:B------:R1:W-:Y:S01]  /*8510*/  @P3 STG.E desc[UR16][R6.64], R21 ;  /* 0x0000001506003986 */ /* 0x0003e2000c101910 */
[----:B------:R-:W-:-:S02]  /*8520*/  LEA R8, P4, R9, R2, 0x2 ;  /* 0x0000000209087211 */ /* 0x000fc400078810ff */
[----:B------:R-:W-:Y:S01]  /*8530*/  ISETP.LT.AND P3, PT, R10, UR15, !P1 ;  /* 0x0000000f0a007c0c */ /* 0x000fe2000cf61270 */
[----:B---3--:R-:W-:Y:S01]  /*8540*/  VIADD R5, R3, UR6 ;  /* 0x0000000603057c36 */ /* 0x008fe20008000000 */
[----:B------:R-:W-:Y:S02]  /*8550*/  LEA.HI.X.SX32 R9, R9, R0, 0x2, P4 ;  /* 0x0000000009097211 */ /* 0x000fe400020f16ff */
[C---:B------:R-:W-:Y:S02]  /*8560*/  LEA R10, P4, R3.reuse, R2, 0x2 ;  /* 0x00000002030a7211 */ /* 0x040fe400078810ff */
[----:B------:R-:W-:Y:S01]  /*8570*/  LOP3.LUT R4, R124, 0x16, RZ, 0xfc, !PT ;  /* 0x000000167c047812 */ /* 0x000fe200078efcff */
[----:B------:R3:W-:Y:S01]  /*8580*/  @P5 STG.E desc[UR16][R8.64], R22 ;  /* 0x0000001608005986 */ /* 0x0007e2000c101910 */
[----:B------:R-:W-:Y:S01]  /*8590*/  LEA.HI.X.SX32 R11, R3, R0, 0x2, P4 ;  /* 0x00000000030b7211 */ /* 0x000fe200020f16ff */
[----:B------:R-:W-:Y:S01]  /*85a0*/  VIADD R3, R5, UR6 ;  /* 0x0000000605037c36 */ /* 0x000fe20008000000 */
[----:B------:R-:W-:-:S02]  /*85b0*/  ISETP.LT.AND P4, PT, R4, UR15, !P1 ;  /* 0x0000000f04007c0c */ /* 0x000fc4000cf81270 */
[----:B------:R-:W-:Y:S01]  /*85c0*/  LEA R4, P5, R5, R2, 0x2 ;  /* 0x0000000205047211 */ /* 0x000fe200078a10ff */
[----:B------:R-:W-:Y:S01]  /*85d0*/  VIADD R13, R3, UR6 ;  /* 0x00000006030d7c36 */ /* 0x000fe20008000000 */
[----:B------:R-:W-:Y:S01]  /*85e0*/  LOP3.LUT R12, R124, 0x17, RZ, 0xfc, !PT ;  /* 0x000000177c0c7812 */ /* 0x000fe200078efcff */
[----:B------:R4:W-:Y:S01]  /*85f0*/  @P0 STG.E desc[UR16][R10.64], R23 ;  /* 0x000000170a000986 */ /* 0x0009e2000c101910 */
[----:B------:R-:W-:Y:S02]  /*8600*/  LEA.HI.X.SX32 R5, R5, R0, 0x2, P5 ;  /* 0x0000000005057211 */ /* 0x000fe400028f16ff */
[C---:B-1----:R-:W-:Y:S02]  /*8610*/  LEA R6, P5, R3.reuse, R2, 0x2 ;  /* 0x0000000203067211 */ /* 0x042fe400078a10ff */
[----:B------:R-:W-:Y:S01]  /*8620*/  ISETP.LT.AND P0, PT, R12, UR15, !P1 ;  /* 0x0000000f0c007c0c */ /* 0x000fe2000cf01270 */
[----:B------:R1:W-:Y:S01]  /*8630*/  @P2 STG.E desc[UR16][R4.64], R24 ;  /* 0x0000001804002986 */ /* 0x0003e2000c101910 */
[----:B------:R-:W-:Y:S01]  /*8640*/  LEA.HI.X.SX32 R7, R3, R0, 0x2, P5 ;  /* 0x0000000003077211 */ /* 0x000fe200028f16ff */
[C---:B------:R-:W-:Y:S01]  /*8650*/  VIADD R3, R13.reuse, UR6 ;  /* 0x000000060d037c36 */ /* 0x040fe20008000000 */
[----:B---3--:R-:W-:-:S02]  /*8660*/  LEA R8, P5, R13, R2, 0x2 ;  /* 0x000000020d087211 */ /* 0x008fc400078a10ff */
[C---:B------:R-:W-:Y:S01]  /*8670*/  LOP3.LUT R12, R124.reuse, 0x18, RZ, 0xfc, !PT ;  /* 0x000000187c0c7812 */ /* 0x040fe200078efcff */
[----:B------:R3:W-:Y:S01]  /*8680*/  @P3 STG.E desc[UR16][R6.64], R25 ;  /* 0x0000001906003986 */ /* 0x0007e2000c101910 */
[----:B----4-:R-:W-:Y:S02]  /*8690*/  LOP3.LUT R10, R124, 0x19, RZ, 0xfc, !PT ;  /* 0x000000197c0a7812 */ /* 0x010fe400078efcff */
[----:B------:R-:W-:Y:S02]  /*86a0*/  LEA.HI.X.SX32 R9, R13, R0, 0x2, P5 ;  /* 0x000000000d097211 */ /* 0x000fe400028f16ff */
[----:B------:R-:W-:Y:S01]  /*86b0*/  ISETP.LT.AND P3, PT, R10, UR15, !P1 ;  /* 0x0000000f0a007c0c */ /* 0x000fe2000cf61270 */
[C---:B-1----:R-:W-:Y:S01]  /*86c0*/  VIADD R5, R3.reuse, UR6 ;  /* 0x0000000603057c36 */ /* 0x042fe20008000000 */
[----:B------:R-:W-:Y:S01]  /*86d0*/  LEA R10, P5, R3, R2, 0x2 ;  /* 0x00000002030a7211 */ /* 0x000fe200078a10ff */
[----:B------:R1:W-:Y:S01]  /*86e0*/  @P4 STG.E desc[UR16][R8.64], R26 ;  /* 0x0000001a08004986 */ /* 0x0003e2000c101910 */
[----:B------:R-:W-:-:S02]  /*86f0*/  ISETP.LT.AND P2, PT, R12, UR15, !P1 ;  /* 0x0000000f0c007c0c */ /* 0x000fc4000cf41270 */
[----:B------:R-:W-:Y:S01]  /*8700*/  LEA.HI.X.SX32 R11, R3, R0, 0x2, P5 ;  /* 0x00000000030b7211 */ /* 0x000fe200028f16ff */
[C---:B------:R-:W-:Y:S01]  /*8710*/  VIADD R3, R5.reuse, UR6 ;  /* 0x0000000605037c36 */ /* 0x040fe20008000000 */
[C---:B------:R-:W-:Y:S02]  /*8720*/  LEA R4, P5, R5.reuse, R2, 0x2 ;  /* 0x0000000205047211 */ /* 0x040fe400078a10ff */
[C---:B------:R-:W-:Y:S01]  /*8730*/  LOP3.LUT R12, R124.reuse, 0x1a, RZ, 0xfc, !PT ;  /* 0x0000001a7c0c7812 */ /* 0x040fe200078efcff */
[----:B------:R4:W-:Y:S01]  /*8740*/  @P0 STG.E desc[UR16][R10.64], R27 ;  /* 0x0000001b0a000986 */ /* 0x0009e2000c101910 */
[----:B------:R-:W-:Y:S02]  /*8750*/  LEA.HI.X.SX32 R5, R5, R0, 0x2, P5 ;  /* 0x0000000005057211 */ /* 0x000fe400028f16ff */
[C---:B---3--:R-:W-:Y:S01]  /*8760*/  LEA R6, P5, R3.reuse, R2, 0x2 ;  /* 0x0000000203067211 */ /* 0x048fe200078a10ff */
[----:B-1----:R-:W-:Y:S01]  /*8770*/  VIADD R9, R3, UR6 ;  /* 0x0000000603097c36 */ /* 0x002fe20008000000 */
[----:B------:R-:W-:Y:S01]  /*8780*/  LOP3.LUT R8, R124, 0x1c, RZ, 0xfc, !PT ;  /* 0x0000001c7c087812 */ /* 0x000fe200078efcff */
[----:B------:R1:W-:Y:S01]  /*8790*/  @P2 STG.E desc[UR16][R4.64], R28 ;  /* 0x0000001c04002986 */ /* 0x0003e2000c101910 */
[----:B------:R-:W-:-:S02]  /*87a0*/  ISETP.LT.AND P4, PT, R12, UR15, !P1 ;  /* 0x0000000f0c007c0c */ /* 0x000fc4000cf81270 */
[----:B------:R-:W-:Y:S02]  /*87b0*/  LOP3.LUT R12, R124, 0x1b, RZ, 0xfc, !PT ;  /* 0x0000001b7c0c7812 */ /* 0x000fe400078efcff */
[----:B------:R-:W-:Y:S01]  /*87c0*/  LEA.HI.X.SX32 R7, R3, R0, 0x2, P5 ;  /* 0x0000000003077211 */ /* 0x000fe200028f16ff */
[C---:B------:R-:W-:Y:S01]  /*87d0*/  VIADD R3, R9.reuse, UR6 ;  /* 0x0000000609037c36 */ /* 0x040fe20008000000 */
[----:B------:R-:W-:Y:S02]  /*87e0*/  ISETP.LT.AND P2, PT, R8, UR15, !P1 ;  /* 0x0000000f08007c0c */ /* 0x000fe4000cf41270 */
[----:B------:R-:W-:Y:S01]  /*87f0*/  LEA R8, P5, R9, R2, 0x2 ;  /* 0x0000000209087211 */ /* 0x000fe200078a10ff */
[----:B------:R-:W-:Y:S01]  /*8800*/  VIADD R13, R3, UR6 ;  /* 0x00000006030d7c36 */ /* 0x000fe20008000000 */
[----:B------:R-:W-:Y:S01]  /*8810*/  ISETP.LT.AND P0, PT, R12, UR15, !P1 ;  /* 0x0000000f0c007c0c */ /* 0x000fe2000cf01270 */
[----:B------:R3:W-:Y:S01]  /*8820*/  @P3 STG.E desc[UR16][R6.64], R29 ;  /* 0x0000001d06003986 */ /* 0x0007e2000c101910 */
[----:B------:R-:W-:-:S02]  /*8830*/  LEA.HI.X.SX32 R9, R9, R0, 0x2, P5 ;  /* 0x0000000009097211 */ /* 0x000fc400028f16ff */
[C---:B----4-:R-:W-:Y:S02]  /*8840*/  LEA R10, P5, R3.reuse, R2, 0x2 ;  /* 0x00000002030a7211 */ /* 0x050fe400078a10ff */
[----:B------:R-:W-:Y:S01]  /*8850*/  LOP3.LUT R12, R124, 0x1d, RZ, 0xfc, !PT ;  /* 0x0000001d7c0c7812 */ /* 0x000fe200078efcff */
[----:B------:R4:W-:Y:S01]  /*8860*/  @P4 STG.E desc[UR16][R8.64], R30 ;  /* 0x0000001e08004986 */ /* 0x0009e2000c101910 */
[----:B------:R-:W-:Y:S01]  /*8870*/  LEA.HI.X.SX32 R11, R3, R0, 0x2, P5 ;  /* 0x00000000030b7211 */ /* 0x000fe200028f16ff */
[C---:B------:R-:W-:Y:S01]  /*8880*/  VIADD R3, R13.reuse, UR6 ;  /* 0x000000060d037c36 */ /* 0x040fe20008000000 */
[----:B-1----:R-:W-:Y:S02]  /*8890*/  LEA R4, P5, R13, R2, 0x2 ;  /* 0x000000020d047211 */ /* 0x002fe400078a10ff */
[----:B------:R-:W-:Y:S01]  /*88a0*/  ISETP.LT.AND P3, PT, R12, UR15, !P1 ;  /* 0x0000000f0c007c0c */ /* 0x000fe2000cf61270 */
[----:B------:R1:W-:Y:S01]  /*88b0*/  @P0 STG.E desc[UR16][R10.64], R31 ;  /* 0x0000001f0a000986 */ /* 0x0003e2000c101910 */
[----:B---3--:R-:W-:-:S02]  /*88c0*/  LOP3.LUT R6, R124, 0x1f, RZ, 0xfc, !PT ;  /* 0x0000001f7c067812 */ /* 0x008fc400078efcff */
[----:B------:R-:W-:Y:S02]  /*88d0*/  LOP3.LUT R12, R124, 0x1e, RZ, 0xfc, !PT ;  /* 0x0000001e7c0c7812 */ /* 0x000fe400078efcff */
[----:B------:R-:W-:Y:S01]  /*88e0*/  LEA.HI.X.SX32 R5, R13, R0, 0x2, P5 ;  /* 0x000000000d057211 */ /* 0x000fe200028f16ff */
[C---:B----4-:R-:W-:Y:S01]  /*88f0*/  VIADD R9, R3.reuse, UR6 ;  /* 0x0000000603097c36 */ /* 0x050fe20008000000 */
[----:B------:R-:W-:Y:S02]  /*8900*/  ISETP.LT.AND P0, PT, R6, UR15, !P1 ;  /* 0x0000000f06007c0c */ /* 0x000fe4000cf01270 */
[C---:B------:R-:W-:Y:S01]  /*8910*/  LEA R6, P5, R3.reuse, R2, 0x2 ;  /* 0x0000000203067211 */ /* 0x040fe200078a10ff */
[----:B------:R3:W-:Y:S01]  /*8920*/  @P2 STG.E desc[UR16][R4.64], R32 ;  /* 0x0000002004002986 */ /* 0x0007e2000c101910 */
[----:B------:R-:W-:Y:S02]  /*8930*/  ISETP.LT.AND P4, PT, R12, UR15, !P1 ;  /* 0x0000000f0c007c0c */ /* 0x000fe4000cf81270 */
[----:B------:R-:W-:Y:S01]  /*8940*/  LEA.HI.X.SX32 R7, R3, R0, 0x2, P5 ;  /* 0x0000000003077211 */ /* 0x000fe200028f16ff */
[C---:B------:R-:W-:Y:S01]  /*8950*/  VIADD R3, R9.reuse, UR6 ;  /* 0x0000000609037c36 */ /* 0x040fe20008000000 */
[----:B------:R-:W-:-:S02]  /*8960*/  LEA R8, P5, R9, R2, 0x2 ;  /* 0x0000000209087211 */ /* 0x000fc400078a10ff */
[C---:B------:R-:W-:Y:S01]  /*8970*/  LOP3.LUT R12, R124.reuse, 0x20, RZ, 0xfc, !PT ;  /* 0x000000207c0c7812 */ /* 0x040fe200078efcff */
[----:B------:R4:W-:Y:S01]  /*8980*/  @P3 STG.E desc[UR16][R6.64], R33 ;  /* 0x0000002106003986 */ /* 0x0009e2000c101910 */
[----:B------:R-:W-:Y:S02]  /*8990*/  LEA.HI.X.SX32 R9, R9, R0, 0x2, P5 ;  /* 0x0000000009097211 */ /* 0x000fe400028f16ff */
[C---:B-1----:R-:W-:Y:S01]  /*89a0*/  LEA R10, P5, R3.reuse, R2, 0x2 ;  /* 0x00000002030a7211 */ /* 0x042fe200078a10ff */
[----:B---3--:R-:W-:Y:S01]  /*89b0*/  VIADD R5, R3, UR6 ;  /* 0x0000000603057c36 */ /* 0x008fe20008000000 */
[----:B------:R-:W-:Y:S01]  /*89c0*/  LOP3.LUT R4, R124, 0x22, RZ, 0xfc, !PT ;  /* 0x000000227c047812 */ /* 0x000fe200078efcff */
[----:B------:R1:W-:Y:S01]  /*89d0*/  @P4 STG.E desc[UR16][R8.64], R34 ;  /* 0x0000002208004986 */ /* 0x0003e2000c101910 */
[----:B------:R-:W-:Y:S02]  /*89e0*/  ISETP.LT.AND P2, PT, R12, UR15, !P1 ;  /* 0x0000000f0c007c0c */ /* 0x000fe4000cf41270 */
[----:B------:R-:W-:-:S02]  /*89f0*/  LOP3.LUT R12, R124, 0x21, RZ, 0xfc, !PT ;  /* 0x000000217c0c7812 */ /* 0x000fc400078efcff */
[----:B------:R-:W-:Y:S01]  /*8a00*/  LEA.HI.X.SX32 R11, R3, R0, 0x2, P5 ;  /* 0x00000000030b7211 */ /* 0x000fe200028f16ff */
[C---:B------:R-:W-:Y:S01]  /*8a10*/  VIADD R3, R5.reuse, UR6 ;  /* 0x0000000605037c36 */ /* 0x040fe20008000000 */
[----:B------:R-:W-:Y:S02]  /*8a20*/  ISETP.LT.AND P4, PT, R4, UR15, !P1 ;  /* 0x0000000f04007c0c */ /* 0x000fe4000cf81270 */
[----:B------:R-:W-:Y:S01]  /*8a30*/  LEA R4, P5, R5, R2, 0x2 ;  /* 0x0000000205047211 */ /* 0x000fe200078a10ff */
[----:B------:R-:W-:Y:S01]  /*8a40*/  VIADD R13, R3, UR6 ;  /* 0x00000006030d7c36 */ /* 0x000fe20008000000 */
[----:B------:R-:W-:Y:S01]  /*8a50*/  ISETP.LT.AND P3, PT, R12, UR15, !P1 ;  /* 0x0000000f0c007c0c */ /* 0x000fe2000cf61270 */
[----:B------:R3:W-:Y:S01]  /*8a60*/  @P0 STG.E desc[UR16][R10.64], R35 ;  /* 0x000000230a000986 */ /* 0x0007e2000c101910 */
[----:B------:R-:W-:Y:S02]  /*8a70*/  LEA.HI.X.SX32 R5, R5, R0, 0x2, P5 ;  /* 0x0000000005057211 */ /* 0x000fe400028f16ff */
[----:B----4-:R-:W-:-:S02]  /*8a80*/  LEA R6, P5, R3, R2, 0x2 ;  /* 0x0000000203067211 */ /* 0x010fc400078a10ff */
[----:B------:R-:W-:Y:S01]  /*8a90*/  LOP3.LUT R12, R124, 0x23, RZ, 0xfc, !PT ;  /* 0x000000237c0c7812 */ /* 0x000fe200078efcff */
[----:B------:R4:W-:Y:S01]  /*8aa0*/  @P2 STG.E desc[UR16][R4.64], R36 ;  /* 0x0000002404002986 */ /* 0x0009e2000c101910 */
[----:B------:R-:W-:Y:S01]  /*8ab0*/  LEA.HI.X.SX32 R7, R3, R0, 0x2, P5 ;  /* 0x0000000003077211 */ /* 0x000fe200028f16ff */
[C---:B------:R-:W-:Y:S01]  /*8ac0*/  VIADD R3, R13.reuse, UR6 ;  /* 0x000000060d037c36 */ /* 0x040fe20008000000 */
[----:B-1----:R-:W-:Y:S02]  /*8ad0*/  LEA R8, P5, R13, R2, 0x2 ;  /* 0x000000020d087211 */ /* 0x002fe400078a10ff */
[----:B------:R-:W-:Y:S01]  /*8ae0*/  ISETP.LT.AND P0, PT, R12, UR15, !P1 ;  /* 0x0000000f0c007c0c */ /* 0x000fe2000cf01270 */
[----:B------:R1:W-:Y:S01]  /*8af0*/  @P3 STG.E desc[UR16][R6.64], R37 ;  /* 0x0000002506003986 */ /* 0x0003e2000c101910 */
[C---:B---3--:R-:W-:Y:S02]  /*8b00*/  LOP3.LUT R10, R124.reuse, 0x25, RZ, 0xfc, !PT ;  /* 0x000000257c0a7812 */ /* 0x048fe400078efcff */
[----:B------:R-:W-:-:S02]  /*8b10*/  LOP3.LUT R12, R124, 0x24, RZ, 0xfc, !PT ;  /* 0x000000247c0c7812 */ /* 0x000fc400078efcff */
        /* <DEDUP_REMOVED lines=121> */
[C---:B---3--:R-:W-:Y:S01]  /*92b0*/  VIADD R5, R3.reuse, UR6 ;  /* 0x0000000603057c36 */ /* 0x048fe20008000000 */
[----:B------:R-:W-:Y:S01]  /*92c0*/  LOP3.LUT R4, R124, 0x3a, RZ, 0xfc, !PT ;  /* 0x0000003a7c047812 */ /* 0x000fe200078efcff */
[----:B------:R1:W-:Y:S01]  /*92d0*/  @P4 STG.E desc[UR16][R8.64], R58 ;  /* 0x0000003a08004986 */ /* 0x0003e2000c101910 */
[----:B------:R-:W-:Y:S02]  /*92e0*/  ISETP.LT.AND P2, PT, R12, UR15, !P1 ;  /* 0x0000000f0c007c0c */ /* 0x000fe4000cf41270 */
[----:B------:R-:W-:Y:S01]  /*92f0*/  LEA.HI.X.SX32 R11, R3, R0, 0x2, P5 ;  /* 0x00000000030b7211 */ /* 0x000fe200028f16ff */
[----:B------:R-:W-:Y:S01]  /*9300*/  VIADD R3, R5, UR6 ;  /* 0x0000000605037c36 */ /* 0x000fe20008000000 */
[----:B------:R-:W-:-:S02]  /*9310*/  ISETP.LT.AND P4, PT, R4, UR15, !P1 ;  /* 0x0000000f04007c0c */ /* 0x000fc4000cf81270 */
[----:B------:R-:W-:Y:S01]  /*9320*/  LOP3.LUT R12, R124, 0x39, RZ, 0xfc, !PT ;  /* 0x000000397c0c7812 */ /* 0x000fe200078efcff */
[----:B------:R-:W-:Y:S01]  /*9330*/  VIADD R13, R3, UR6 ;  /* 0x00000006030d7c36 */ /* 0x000fe20008000000 */
[C---:B------:R-:W-:Y:S01]  /*9340*/  LEA R4, P5, R5.reuse, R2, 0x2 ;  /* 0x0000000205047211 */ /* 0x040fe200078a10ff */
[----:B------:R3:W-:Y:S01]  /*9350*/  @P0 STG.E desc[UR16][R10.64], R59 ;  /* 0x0000003b0a000986 */ /* 0x0007e2000c101910 */
[----:B------:R-:W-:Y:S02]  /*9360*/  ISETP.LT.AND P3, PT, R12, UR15, !P1 ;  /* 0x0000000f0c007c0c */ /* 0x000fe4000cf61270 */
[----:B------:R-:W-:Y:S02]  /*9370*/  LEA.HI.X.SX32 R5, R5, R0, 0x2, P5 ;  /* 0x0000000005057211 */ /* 0x000fe400028f16ff */
[C---:B----4-:R-:W-:Y:S02]  /*9380*/  LEA R6, P5, R3.reuse, R2, 0x2 ;  /* 0x0000000203067211 */ /* 0x050fe400078a10ff */
[----:B------:R-:W-:Y:S01]  /*9390*/  LOP3.LUT R12, R124, 0x3b, RZ, 0xfc, !PT ;  /* 0x0000003b7c0c7812 */ /* 0x000fe200078efcff */
[----:B------:R4:W-:Y:S01]  /*93a0*/  @P2 STG.E desc[UR16][R4.64], R60 ;  /* 0x0000003c04002986 */ /* 0x0009e2000c101910 */
[----:B------:R-:W-:Y:S01]  /*93b0*/  LEA.HI.X.SX32 R7, R3, R0, 0x2, P5 ;  /* 0x0000000003077211 */ /* 0x000fe200028f16ff */
[C---:B------:R-:W-:Y:S01]  /*93c0*/  VIADD R3, R13.reuse, UR6 ;  /* 0x000000060d037c36 */ /* 0x040fe20008000000 */
[----:B-1----:R-:W-:-:S02]  /*93d0*/  LEA R8, P5, R13, R2, 0x2 ;  /* 0x000000020d087211 */ /* 0x002fc400078a10ff */
[----:B---3--:R-:W-:Y:S01]  /*93e0*/  LOP3.LUT R10, R124, 0x3d, RZ, 0xfc, !PT ;  /* 0x0000003d7c0a7812 */ /* 0x008fe200078efcff */
[----:B------:R-:W-:Y:S01]  /*93f0*/  @P3 STG.E desc[UR16][R6.64], R61 ;  /* 0x0000003d06003986 */ /* 0x000fe2000c101910 */
[----:B------:R-:W-:Y:S01]  /*9400*/  LEA.HI.X.SX32 R9, R13, R0, 0x2, P5 ;  /* 0x000000000d097211 */ /* 0x000fe200028f16ff */
[----:B------:R-:W-:Y:S01]  /*9410*/  VIADD R13, R3, UR6 ;  /* 0x00000006030d7c36 */ /* 0x000fe20008000000 */
[----:B------:R-:W-:Y:S02]  /*9420*/  ISETP.LT.AND P0, PT, R12, UR15, !P1 ;  /* 0x0000000f0c007c0c */ /* 0x000fe4000cf01270 */
[----:B------:R-:W-:Y:S01]  /*9430*/  ISETP.LT.AND P3, PT, R10, UR15, !P1 ;  /* 0x0000000f0a007c0c */ /* 0x000fe2000cf61270 */
[----:B------:R-:W-:Y:S01]  /*9440*/  VIADD R15, R13, UR6 ;  /* 0x000000060d0f7c36 */ /* 0x000fe20008000000 */
[----:B------:R-:W-:Y:S01]  /*9450*/  LOP3.LUT R12, R124, 0x3c, RZ, 0xfc, !PT ;  /* 0x0000003c7c0c7812 */ /* 0x000fe200078efcff */
[----:B------:R1:W-:Y:S01]  /*9460*/  @P4 STG.E desc[UR16][R8.64], R62 ;  /* 0x0000003e08004986 */ /* 0x0003e2000c101910 */
[----:B------:R-:W-:-:S02]  /*9470*/  LEA R10, P5, R3, R2, 0x2 ;  /* 0x00000002030a7211 */ /* 0x000fc400078a10ff */
[----:B------:R-:W-:Y:S02]  /*9480*/  ISETP.LT.AND P2, PT, R12, UR15, !P1 ;  /* 0x0000000f0c007c0c */ /* 0x000fe4000cf41270 */
[----:B------:R-:W-:Y:S01]  /*9490*/  LEA.HI.X.SX32 R11, R3, R0, 0x2, P5 ;  /* 0x00000000030b7211 */ /* 0x000fe200028f16ff */
[----:B------:R-:W-:Y:S01]  /*94a0*/  VIADD R3, R15, UR6 ;  /* 0x000000060f037c36 */ /* 0x000fe20008000000 */
[-C--:B----4-:R-:W-:Y:S02]  /*94b0*/  LEA R4, P4, R13, R2.reuse, 0x2 ;  /* 0x000000020d047211 */ /* 0x090fe400078810ff */
[----:B------:R-:W-:Y:S01]  /*94c0*/  LEA R12, P5, R15, R2, 0x2 ;  /* 0x000000020f0c7211 */ /* 0x000fe200078a10ff */
[----:B------:R3:W-:Y:S01]  /*94d0*/  @P0 STG.E desc[UR16][R10.64], R63 ;  /* 0x0000003f0a000986 */ /* 0x0007e2000c101910 */
[C---:B------:R-:W-:Y:S01]  /*94e0*/  LOP3.LUT R14, R124.reuse, 0x3e, RZ, 0xfc, !PT ;  /* 0x0000003e7c0e7812 */ /* 0x040fe200078efcff */
[----:B-1----:R-:W-:Y:S01]  /*94f0*/  VIADD R9, R3, UR6 ;  /* 0x0000000603097c36 */ /* 0x002fe20008000000 */
[----:B------:R-:W-:-:S02]  /*9500*/  LOP3.LUT R124, R124, 0x3f, RZ, 0xfc, !PT ;  /* 0x0000003f7c7c7812 */ /* 0x000fc400078efcff */
[-C--:B------:R-:W-:Y:S02]  /*9510*/  LEA.HI.X.SX32 R5, R13, R0.reuse, 0x2, P4 ;  /* 0x000000000d057211 */ /* 0x080fe400020f16ff */
[----:B------:R-:W-:Y:S02]  /*9520*/  LEA.HI.X.SX32 R13, R15, R0, 0x2, P5 ;  /* 0x000000000f0d7211 */ /* 0x000fe400028f16ff */
[----:B------:R-:W-:Y:S01]  /*9530*/  LEA R6, P5, R3, R2, 0x2 ;  /* 0x0000000203067211 */ /* 0x000fe200078a10ff */
[----:B------:R3:W-:Y:S01]  /*9540*/  @P2 STG.E desc[UR16][R4.64], R64 ;  /* 0x0000004004002986 */ /* 0x0007e2000c101910 */
[----:B------:R-:W-:Y:S02]  /*9550*/  ISETP.LT.AND P4, PT, R14, UR15, !P1 ;  /* 0x0000000f0e007c0c */ /* 0x000fe4000cf81270 */
[----:B------:R-:W-:Y:S01]  /*9560*/  ISETP.LT.AND P1, PT, R124, UR15, !P1 ;  /* 0x0000000f7c007c0c */ /* 0x000fe2000cf21270 */
[----:B------:R3:W-:Y:S01]  /*9570*/  @P3 STG.E desc[UR16][R12.64], R65 ;  /* 0x000000410c003986 */ /* 0x0007e2000c101910 */
[----:B------:R-:W-:-:S02]  /*9580*/  ISETP.GE.U32.AND P6, PT, R128, 0x20, PT ;  /* 0x000000208000780c */ /* 0x000fc40003fc6070 */
[----:B------:R-:W-:Y:S02]  /*9590*/  LEA.HI.X.SX32 R7, R3, R0, 0x2, P5 ;  /* 0x0000000003077211 */ /* 0x000fe400028f16ff */
[----:B------:R-:W-:-:S04]  /*95a0*/  LEA R2, P5, R9, R2, 0x2 ;  /* 0x0000000209027211 */ /* 0x000fc800078a10ff */
[----:B------:R-:W-:Y:S01]  /*95b0*/  LEA.HI.X.SX32 R3, R9, R0, 0x2, P5 ;  /* 0x0000000009037211 */ /* 0x000fe200028f16ff */
[----:B------:R3:W-:Y:S04]  /*95c0*/  @P4 STG.E desc[UR16][R6.64], R66 ;  /* 0x0000004206004986 */ /* 0x0007e8000c101910 */
[----:B------:R3:W-:Y:S01]  /*95d0*/  @P1 STG.E desc[UR16][R2.64], R67 ;  /* 0x0000004302001986 */ /* 0x0007e2000c101910 */
[----:B--2---:R-:W-:Y:S06]  /*95e0*/  BAR.SYNC.DEFER_BLOCKING 0x0 ;  /* 0x0000000000007b1d */ /* 0x004fec0000010000 */
[----:B------:R-:W-:Y:S05]  /*95f0*/  @P6 BRA `(.L_x_14) ;  /* 0x0000000000a06947 */ /* 0x000fea0003800000 */
[----:B------:R-:W1:Y:S01]  /*9600*/  S2UR UR5, SR_CgaCtaId ;  /* 0x00000000000579c3 */ /* 0x000e620000008800 */
[----:B------:R-:W-:Y:S01]  /*9610*/  NOP ;  /* 0x0000000000007918 */ /* 0x000fe20000000000 */
[----:B------:R-:W-:Y:S01]  /*9620*/  UMOV UR4, 0x50 ;  /* 0x0000005000047882 */ /* 0x000fe20000000000 */
[----:B------:R-:W-:Y:S02]  /*9630*/  IMAD.U32 R0, RZ, RZ, UR18 ;  /* 0x00000012ff007e24 */ /* 0x000fe4000f8e00ff */
[----:B---3--:R-:W-:Y:S02]  /*9640*/  IMAD.MOV.U32 R3, RZ, RZ, 0xf ;  /* 0x0000000fff037424 */ /* 0x008fe400078e00ff */
[----:B------:R-:W-:Y:S01]  /*9650*/  IMAD.MOV.U32 R7, RZ, RZ, 0x1 ;  /* 0x00000001ff077424 */ /* 0x000fe200078e00ff */
[----:B------:R-:W-:-:S04]  /*9660*/  LOP3.LUT R0, R0, 0xffff, RZ, 0xc0, !PT ;  /* 0x0000ffff00007812 */ /* 0x000fc800078ec0ff */
[----:B------:R-:W-:-:S05]  /*9670*/  SHF.R.U32.HI R0, RZ, 0x5, R0 ;  /* 0x00000005ff007819 */ /* 0x000fca0000011600 */
[----:B------:R-:W-:Y:S01]  /*9680*/  VIADD R2, R0, 0x10 ;  /* 0x0000001000027836 */ /* 0x000fe20000000000 */
[----:B------:R-:W-:Y:S01]  /*9690*/  SHF.L.U32 R0, R3, R0, RZ ;  /* 0x0000000003007219 */ /* 0x000fe200000006ff */
[----:B-1----:R-:W-:-:S03]  /*96a0*/  ULEA UR6, UR5, UR4, 0x18 ;  /* 0x0000000405067291 */ /* 0x002fc6000f8ec0ff */
[----:B------:R-:W-:-:S04]  /*96b0*/  SHF.L.U32 R3, R7, R2, RZ ;  /* 0x0000000207037219 */ /* 0x000fc800000006ff */
[----:B------:R-:W-:Y:S02]  /*96c0*/  LOP3.LUT R0, R3, R0, RZ, 0xfc, !PT ;  /* 0x0000000003007212 */ /* 0x000fe400078efcff */
[----:B------:R-:W1:Y:S02]  /*96d0*/  LDS R5, [UR6] ;  /* 0x00000006ff057984 */ /* 0x000e640008000800 */
[C---:B------:R-:W-:Y:S02]  /*96e0*/  LOP3.LUT R2, R0.reuse, 0xffff, RZ, 0xc0, !PT ;  /* 0x0000ffff00027812 */ /* 0x040fe400078ec0ff */
[----:B-1----:R-:W-:-:S04]  /*96f0*/  LOP3.LUT R3, R0, 0xffff, R5, 0x80, !PT ;  /* 0x0000ffff00037812 */ /* 0x002fc800078e8005 */
[----:B------:R-:W-:-:S13]  /*9700*/  ISETP.NE.AND P0, PT, R3, R2, PT ;  /* 0x000000020300720c */ /* 0x000fda0003f05270 */
[----:B------:R-:W-:Y:S05]  /*9710*/  @P0 BRA `(.L_x_15) ;  /* 0x0000000000500947 */ /* 0x000fea0003800000 */
[----:B------:R-:W-:Y:S02]  /*9720*/  SHF.R.U32.HI R5, RZ, 0x10, R5 ;  /* 0x00000010ff057819 */ /* 0x000fe40000011605 */
[----:B------:R-:W-:-:S04]  /*9730*/  SHF.R.U32.HI R2, RZ, 0x10, R0 ;  /* 0x00000010ff027819 */ /* 0x000fc80000011600 */
[----:B------:R-:W-:-:S04]  /*9740*/  LOP3.LUT R5, R5, R2, RZ, 0xc0, !PT ;  /* 0x0000000205057212 */ /* 0x000fc800078ec0ff */
[----:B------:R-:W-:-:S13]  /*9750*/  ISETP.NE.AND P0, PT, R5, R2, PT ;  /* 0x000000020500720c */ /* 0x000fda0003f05270 */
[----:B------:R-:W-:Y:S05]  /*9760*/  @P0 BRA `(.L_x_16) ;  /* 0x0000000000300947 */ /* 0x000fea0003800000 */
[----:B------:R-:W-:Y:S01]  /*9770*/  R2UR UR4, R0 ;  /* 0x00000000000472ca */ /* 0x000fe200000e0000 */
[----:B------:R-:W-:Y:S01]  /*9780*/  VOTEU.ANY UR5, UPT, PT ;  /* 0x0000000000057886 */ /* 0x000fe200038e0100 */
[----:B------:R-:W1:Y:S01]  /*9790*/  S2R R0, SR_LANEID ;  /* 0x0000000000007919 */ /* 0x000e620000000000 */
[----:B------:R-:W-:-:S10]  /*97a0*/  UFLO.U32 UR5, UR5 ;  /* 0x00000005000572bd */ /* 0x000fd400080e0000 */
[----:B------:R-:W-:-:S06]  /*97b0*/  ULOP3.LUT UR4, URZ, UR4, URZ, 0x33, !UPT ;  /* 0x00000004ff047292 */ /* 0x000fcc000f8e33ff */
[----:B------:R-:W-:-:S04]  /*97c0*/  IMAD.U32 R2, RZ, RZ, UR4 ;  /* 0x00000004ff027e24 */ /* 0x000fc8000f8e00ff */
[----:B------:R-:W2:Y:S02]  /*97d0*/  REDUX UR7, R2 ;  /* 0x00000000020773c4 */ /* 0x000ea40000000000 */
[----:B------:R4:W-:Y:S01]  /*97e0*/  UTCATOMSWS.AND URZ, UR4 ;  /* 0x0000000400ff79e3 */ /* 0x0009e20008000000 */
[----:B-1----:R-:W-:Y:S01]  /*97f0*/  ISETP.EQ.U32.AND P0, PT, R0, UR5, PT ;  /* 0x0000000500007c0c */ /* 0x002fe2000bf02070 */
[----:B--2---:R-:W-:-:S12]  /*9800*/  IMAD.U32 R0, RZ, RZ, UR7 ;  /* 0x00000007ff007e24 */ /* 0x004fd8000f8e00ff */
[----:B------:R4:W-:Y:S01]  /*9810*/  @P0 ATOMS.AND RZ, [UR6], R0 ;  /* 0x00000000ffff098c */ /* 0x0009e2000a800006 */
[----:B------:R-:W-:Y:S05]  /*9820*/  BRA `(.L_x_14) ;  /* 0x0000000000147947 */ /* 0x000fea0003800000 */
.L_x_16:
[----:B------:R-:W-:-:S07]  /*9830*/  MOV R2, 0x9850 ;  /* 0x0000985000027802 */ /* 0x000fce0000000f00 */
[----:B------:R-:W-:Y:S05]  /*9840*/  CALL.REL.NOINC `($__internal_0_$__cuda_sm10x_tcgen05_guardrail_trap_col_being_dealloced_not_returned_by_alloc) ;  /* 0x00000000002c7944 */ /* 0x000fea0003c00000 */
[----:B------:R-:W-:Y:S05]  /*9850*/  BRA `(.L_x_14) ;  /* 0x0000000000087947 */ /* 0x000fea0003800000 */
.L_x_15:
[----:B------:R-:W-:-:S07]  /*9860*/  MOV R2, 0x9880 ;  /* 0x0000988000027802 */ /* 0x000fce0000000f00 */
[----:B------:R-:W-:Y:S05]  /*9870*/  CALL.REL.NOINC `($__internal_2_$__cuda_sm10x_tcgen05_guardrail_trap_unallocated_columns_being_dealloced) ;  /* 0x0000000000387944 */ /* 0x000fea0003c00000 */
.L_x_14:
[----:B------:R-:W-:Y:S01]  /*9880*/  NOP ;  /* 0x0000000000007918 */ /* 0x000fe20000000000 */
[----:B----4-:R-:W-:Y:S05]  /*9890*/  EXIT ;  /* 0x000000000000794d */ /* 0x010fea0003800000 */
.L_x_9:
[----:B------:R-:W1:Y:S02]  /*98a0*/  SYNCS.PHASECHK.TRANS64.TRYWAIT P2, [UR8], R4 ;  /* 0x00000004ff0075a7 */ /* 0x000e640008041108 */
[----:B-1----:R-:W-:Y:S05]  /*98b0*/  @!P2 BRA `(.L_x_9) ;  /* 0xfffffffc00f8a947 */ /* 0x002fea000383ffff */
[----:B------:R-:W-:Y:S05]  /*98c0*/  BRA `(.L_x_17) ;  /* 0xffffffcc00687947 */ /* 0x000fea000383ffff */
.L_x_13:
[----:B------:R-:W1:Y:S02]  /*98d0*/  SYNCS.PHASECHK.TRANS64.TRYWAIT P4, [UR8], R4 ;  /* 0x00000004ff0075a7 */ /* 0x000e640008081108 */
[----:B-1----:R-:W-:Y:S05]  /*98e0*/  @!P4 BRA `(.L_x_13) ;  /* 0xfffffffc00f8c947 */ /* 0x002fea000383ffff */
[----:B------:R-:W-:Y:S05]  /*98f0*/  BRA `(.L_x_12) ;  /* 0xffffffe4003c7947 */ /* 0x000fea000383ffff */
        .weak           $__internal_0_$__cuda_sm10x_tcgen05_guardrail_trap_col_being_dealloced_not_returned_by_alloc
        .type           $__internal_0_$__cuda_sm10x_tcgen05_guardrail_trap_col_being_dealloced_not_returned_by_alloc,@function
        .size           $__internal_0_$__cuda_sm10x_tcgen05_guardrail_trap_col_being_dealloced_not_returned_by_alloc,($__internal_1_$__cuda_sm10x_tcgen05_guardrail_trap_phase_invalid_during_alloc - $__internal_0_$__cuda_sm10x_tcgen05_guardrail_trap_col_being_dealloced_not_returned_by_alloc)
$__internal_0_$__cuda_sm10x_tcgen05_guardrail_trap_col_being_dealloced_not_returned_by_alloc:
[----:B------:R-:W-:Y:S05]  /*9900*/  BPT.TRAP 0x1 ;  /* 0x000000040000795c */ /* 0x000fea0000300000 */
[----:B------:R-:W-:-:S04]  /*9910*/  IMAD.MOV.U32 R3, RZ, RZ, 0x0 ;  /* 0x00000000ff037424 */ /* 0x000fc800078e00ff */
[----:B------:R-:W-:Y:S05]  /*9920*/  RET.REL.NODEC R2 `(matmul_kernel) ;  /* 0xffffff6402b47950 */ /* 0x000fea0003c3ffff */
        .weak           $__internal_1_$__cuda_sm10x_tcgen05_guardrail_trap_phase_invalid_during_alloc
        .type           $__internal_1_$__cuda_sm10x_tcgen05_guardrail_trap_phase_invalid_during_alloc,@function
        .size           $__internal_1_$__cuda_sm10x_tcgen05_guardrail_trap_phase_invalid_during_alloc,($__internal_2_$__cuda_sm10x_tcgen05_guardrail_trap_unallocated_columns_being_dealloced - $__internal_1_$__cuda_sm10x_tcgen05_guardrail_trap_phase_invalid_during_alloc)
$__internal_1_$__cuda_sm10x_tcgen05_guardrail_trap_phase_invalid_during_alloc:
[----:B------:R-:W-:Y:S05]  /*9930*/  BPT.TRAP 0x1 ;  /* 0x000000040000795c */ /* 0x000fea0000300000 */
[----:B------:R-:W-:-:S04]  /*9940*/  IMAD.MOV.U32 R3, RZ, RZ, 0x0 ;  /* 0x00000000ff037424 */ /* 0x000fc800078e00ff */
[----:B------:R-:W-:Y:S05]  /*9950*/  RET.REL.NODEC R2 `(matmul_kernel) ;  /* 0xffffff6402a87950 */ /* 0x000fea0003c3ffff */
        .weak           $__internal_2_$__cuda_sm10x_tcgen05_guardrail_trap_unallocated_columns_being_dealloced
        .type           $__internal_2_$__cuda_sm10x_tcgen05_guardrail_trap_unallocated_columns_being_dealloced,@function
        .size           $__internal_2_$__cuda_sm10x_tcgen05_guardrail_trap_unallocated_columns_being_dealloced,(.L_x_21 - $__internal_2_$__cuda_sm10x_tcgen05_guardrail_trap_unallocated_columns_being_dealloced)
$__internal_2_$__cuda_sm10x_tcgen05_guardrail_trap_unallocated_columns_being_dealloced:
[----:B------:R-:W-:Y:S05]  /*9960*/  BPT.TRAP 0x1 ;  /* 0x000000040000795c */ /* 0x000fea0000300000 */
[----:B------:R-:W-:-:S04]  /*9970*/  IMAD.MOV.U32 R3, RZ, RZ, 0x0 ;  /* 0x00000000ff037424 */ /* 0x000fc800078e00ff */
[----:B------:R-:W-:Y:S05]  /*9980*/  RET.REL.NODEC R2 `(matmul_kernel) ;  /* 0xffffff64029c7950 */ /* 0x000fea0003c3ffff */
.L_x_18:
[----:B------:R-:W-:-:S00]  /*9990*/  BRA `(.L_x_18) ;  /* 0xfffffffc00fc7947 */ /* 0x000fc0000383ffff */
[----:B------:R-:W-:-:S00]  /*99a0*/  NOP ;  /* 0x0000000000007918 */ /* 0x000fc00000000000 */
        /* <DEDUP_REMOVED lines=13> */
.L_x_21:


//--------------------- .nv.shared.matmul_kernel  --------------------------
	.section	.nv.shared.matmul_kernel,"aw",@nobits
	.sectionflags	@""
	.align	16
	.zero		1024


//--------------------- .nv.shared.reserved.0     --------------------------
	.section	.nv.shared.reserved.0,"aw",@nobits
	.align	8
	.weak		__nv_reservedSMEM_offset_0_alias
	.size		__nv_reservedSMEM_offset_0_alias, 0, 64
	.other		__nv_reservedSMEM_offset_0_alias,@"STO_CUDA_RESERVED_SHARED STV_DEFAULT"
__nv_reservedSMEM_offset_0_alias:
	.zero		0
.nv.shared.reserved.0:
	.zero		64
	.weak		__nv_reservedSMEM_allocation_phase
	.type		__nv_reservedSMEM_allocation_phase,@object
	.size		__nv_reservedSMEM_allocation_phase,(.L_0 - __nv_reservedSMEM_allocation_phase)
__nv_reservedSMEM_allocation_phase:
	.zero		1
.L_0:
	.zero		7
	.weak		__nv_reservedSMEM_devtool_atexit_pc
	.type		__nv_reservedSMEM_devtool_atexit_pc,@object
	.size		__nv_reservedSMEM_devtool_atexit_pc,(__nv_reservedSMEM_allocation_mask - __nv_reservedSMEM_devtool_atexit_pc)
__nv_reservedSMEM_devtool_atexit_pc:
	.zero		8
	.weak		__nv_reservedSMEM_allocation_mask
	.type		__nv_reservedSMEM_allocation_mask,@object
	.size		__nv_reservedSMEM_allocation_mask,(.L_2 - __nv_reservedSMEM_allocation_mask)
__nv_reservedSMEM_allocation_mask:
	.zero		4
.L_2:


//--------------------- .nv.constant0.matmul_kernel --------------------------
	.section	.nv.constant0.matmul_kernel,"a",@progbits
	.sectionflags	@""
	.align	4
.nv.constant0.matmul_kernel:
	.zero		976


//--------------------- SYMBOLS --------------------------

	.type		.nv.reservedSmem.offset0,@object
	.size		.nv.reservedSmem.offset0,0x4
	.type		.nv.reservedSmem.cap,@object
	.size		.nv.reservedSmem.cap,0x4
